// auto-generated by cutlass_sweep.conv — config: {"arch": "sm_100", "cluster_m": 2, "cluster_n": 1, "conv_kind": "dgrad", "dtype": "e4m3", "ndim": 2, "tile_k": 32, "tile_m": 256, "tile_n": 128}
#include "cutlass/cutlass.h"
#include "cute/tensor.hpp"
#include "cutlass/kernel_hardware_info.hpp"
#include "cutlass/conv/convolution.h"
#include "cutlass/conv/dispatch_policy.hpp"
#include "cutlass/conv/collective/collective_builder.hpp"
#include "cutlass/conv/kernel/conv_universal.hpp"
#include "cutlass/conv/device/conv_universal_adapter.hpp"
#include "cutlass/epilogue/collective/collective_builder.hpp"

using namespace cute;
using Elem = cutlass::float_e4m3_t;
using Acc  = float;
using LayoutAB = cutlass::layout::TensorNHWC;
using LayoutC  = cutlass::layout::TensorNHWC;
constexpr auto ConvOp = cutlass::conv::Operator::kDgrad;
using TileShape    = Shape<_256, _128, Shape<_32>>;
using ClusterShape = Shape<_2, _1, _1>;

using CollectiveEpilogue = typename cutlass::epilogue::collective::CollectiveBuilder<
    cutlass::arch::Sm100, cutlass::arch::OpClassTensorOp,
    TileShape, ClusterShape,
    cutlass::epilogue::collective::EpilogueTileAuto,
    Acc, Acc,
    Elem, LayoutC, 128 / cutlass::sizeof_bits<Elem>::value,
    Elem, LayoutC, 128 / cutlass::sizeof_bits<Elem>::value,
    cutlass::epilogue::collective::EpilogueScheduleAuto
  >::CollectiveOp;

using CollectiveMainloop = typename cutlass::conv::collective::CollectiveBuilder<
    cutlass::arch::Sm100, cutlass::arch::OpClassTensorOp, ConvOp,
    Elem, LayoutAB, 128 / cutlass::sizeof_bits<Elem>::value,
    Elem, LayoutAB, 128 / cutlass::sizeof_bits<Elem>::value,
    Acc,
    TileShape, ClusterShape,
    cutlass::conv::collective::StageCountAutoCarveout<
        static_cast<int>(sizeof(typename CollectiveEpilogue::SharedStorage))>,
    cutlass::conv::collective::KernelScheduleAuto
  >::CollectiveOp;

using ProblemShape = cutlass::conv::ConvProblemShape<
    ConvOp, CollectiveMainloop::DispatchPolicy::NumSpatialDimensions>;
using ConvKernel = cutlass::conv::kernel::ConvUniversal<
    ProblemShape, CollectiveMainloop, CollectiveEpilogue>;
using Conv = cutlass::conv::device::ConvUniversalAdapter<ConvKernel>;

auto* _anchor = &cutlass::device_kernel<ConvKernel>;


// ===== COMPILED SASS (sm_100a) =====

	.target	sm_100a

	.elftype	@"ET_EXEC"


//--------------------- .note.nv.tkinfo           --------------------------
	.section	.note.nv.tkinfo,"",@"SHT_NOTE"
	.sectionflags	@"SHF_NOTE_NV_TKINFO"
	.tkinfo
        /*0018*/ 	.word	0x00000002
        /*0030*/ 	.string	""
        /*0030*/ 	.string	"ptxas"
        /*0030*/ 	.string	"Cuda compilation tools, release 13.0, V13.0.88"
        /*0030*/ 	.string	"Build cuda_13.0.r13.0/compiler.36424714_0"
        /*0030*/ 	.string	"-arch sm_100a -m 64 "



//--------------------- .note.nv.cuinfo           --------------------------
	.section	.note.nv.cuinfo,"",@"SHT_NOTE"
	.sectionflags	@"SHF_NOTE_NV_CUINFO"
        /*0018*/ 	.short	0x0002
        /*001a*/ 	.short	0x0064
        /*001c*/ 	.short	0x0082
	.zero		2


//--------------------- .nv.info                  --------------------------
	.section	.nv.info,"",@"SHT_CUDA_INFO"
	.align	4


	//----- nvinfo : EIATTR_REGCOUNT
	.align		4
        /*0000*/ 	.byte	0x04, 0x2f
        /*0002*/ 	.short	(.L_19 - .L_18)
	.align		4
.L_18:
        /*0004*/ 	.word	index@(_ZN7cutlass13device_kernelINS_4conv6kernel13ConvUniversalINS1_16ConvProblemShapeILNS1_8OperatorE1ELi2EEENS1_10collective14CollectiveConvINS1_47MainloopSm100TmaUmmaWarpSpecializedImplicitGemmILS5_1ELi32ELi2ELi1ELi2EN4cute5tupleIJNSA_1CILi2EEENSC_ILi1EEESE_EEEEENSB_IJNSC_ILi256EEENSC_ILi128EEENSB_IJNSC_ILi32EEEEEEEEENS_12float_e4m3_tESM_NSA_8TiledMMAINSA_8MMA_AtomIJNSA_10MMA_TraitsINSA_25SM100_MMA_F8F6F4_2x1SM_SSEJSM_SM_fSH_SI_NSA_17integral_constantINSA_4UMMA5MajorELST_0EEENSR_IST_LST_1EEENSR_INSS_7ScaleInELSW_0EEESX_EEEEEENSA_6LayoutINSB_IJSE_SE_SE_EEENSB_IJNSC_ILi0EEES12_S12_EEEEENSB_IJNSA_10UnderscoreES15_S15_EEEEENS7_6detail27Sm100ImplicitGemmTileTraitsINSA_25SM100_TMA_2SM_LOAD_IM2COLENSA_14ComposedLayoutINSA_7SwizzleILi1ELi4ELi3EEENSA_18smem_ptr_flag_bitsILi8EEENS10_INSB_IJNSC_ILi8EEESJ_EEENSB_IJSJ_SE_EEEEEEEvEENS19_INSA_18SM100_TMA_2SM_LOADENS1B_INS1C_ILi2ELi4ELi3EEES1F_NS10_INSB_IJNSC_ILi64EEES1G_EEENSB_IJSE_S1O_EEEEEEEvEEEENS_8epilogue10collective18CollectiveEpilogueINS1V_23Sm100TmaWarpSpecializedILi2ELi2ELi64ELb0ELb0EEEJNSB_IJSI_SI_SK_EEENSB_IJNS10_ISI_SE_EENS10_IS1O_SE_EEEEESM_NSB_IJNSB_IJlllEEESE_S12_EEESM_S25_NS1V_6fusion15FusionCallbacksIS1Z_NS26_17LinearCombinationISM_fSM_fLNS_15FloatRoundStyleE2EEES20_S23_JEEENSA_5SM1004TMEM4LOAD26SM100_TMEM_LOAD_32dp32b64xENSA_20SM90_TMA_LOAD_IM2COLENS1B_IS1N_S1F_NS10_INSB_IJS1G_S1O_EEENSB_IJS1O_SE_EEEEEEENSA_39AutoVectorizingCopyWithAssumedAlignmentILi128EEENSA_21SM90_TMA_STORE_IM2COLES2K_S2M_S2M_EEEvvEEEEvNT_6ParamsE)
        /*0008*/ 	.word	0x000000d1


	//----- nvinfo : EIATTR_FRAME_SIZE
	.align		4
.L_19:
        /*000c*/ 	.byte	0x04, 0x11
        /*000e*/ 	.short	(.L_21 - .L_20)
	.align		4
.L_20:
        /*0010*/ 	.word	index@($__internal_2_$__cuda_sm10x_tcgen05_guardrail_trap_unallocated_columns_being_dealloced)
        /*0014*/ 	.word	0x00000008


	//----- nvinfo : EIATTR_FRAME_SIZE
	.align		4
.L_21:
        /*0018*/ 	.byte	0x04, 0x11
        /*001a*/ 	.short	(.L_23 - .L_22)
	.align		4
.L_22:
        /*001c*/ 	.word	index@($__internal_1_$__cuda_sm10x_tcgen05_guardrail_trap_phase_invalid_during_alloc)
        /*0020*/ 	.word	0x00000008


	//----- nvinfo : EIATTR_FRAME_SIZE
	.align		4
.L_23:
        /*0024*/ 	.byte	0x04, 0x11
        /*0026*/ 	.short	(.L_25 - .L_24)
	.align		4
.L_24:
        /*0028*/ 	.word	index@($__internal_0_$__cuda_sm10x_tcgen05_guardrail_trap_col_being_dealloced_not_returned_by_alloc)
        /*002c*/ 	.word	0x00000008


	//----- nvinfo : EIATTR_FRAME_SIZE
	.align		4
.L_25:
        /*0030*/ 	.byte	0x04, 0x11
        /*0032*/ 	.short	(.L_27 - .L_26)
	.align		4
.L_26:
        /*0034*/ 	.word	index@(_ZN7cutlass13device_kernelINS_4conv6kernel13ConvUniversalINS1_16ConvProblemShapeILNS1_8OperatorE1ELi2EEENS1_10collective14CollectiveConvINS1_47MainloopSm100TmaUmmaWarpSpecializedImplicitGemmILS5_1ELi32ELi2ELi1ELi2EN4cute5tupleIJNSA_1CILi2EEENSC_ILi1EEESE_EEEEENSB_IJNSC_ILi256EEENSC_ILi128EEENSB_IJNSC_ILi32EEEEEEEEENS_12float_e4m3_tESM_NSA_8TiledMMAINSA_8MMA_AtomIJNSA_10MMA_TraitsINSA_25SM100_MMA_F8F6F4_2x1SM_SSEJSM_SM_fSH_SI_NSA_17integral_constantINSA_4UMMA5MajorELST_0EEENSR_IST_LST_1EEENSR_INSS_7ScaleInELSW_0EEESX_EEEEEENSA_6LayoutINSB_IJSE_SE_SE_EEENSB_IJNSC_ILi0EEES12_S12_EEEEENSB_IJNSA_10UnderscoreES15_S15_EEEEENS7_6detail27Sm100ImplicitGemmTileTraitsINSA_25SM100_TMA_2SM_LOAD_IM2COLENSA_14ComposedLayoutINSA_7SwizzleILi1ELi4ELi3EEENSA_18smem_ptr_flag_bitsILi8EEENS10_INSB_IJNSC_ILi8EEESJ_EEENSB_IJSJ_SE_EEEEEEEvEENS19_INSA_18SM100_TMA_2SM_LOADENS1B_INS1C_ILi2ELi4ELi3EEES1F_NS10_INSB_IJNSC_ILi64EEES1G_EEENSB_IJSE_S1O_EEEEEEEvEEEENS_8epilogue10collective18CollectiveEpilogueINS1V_23Sm100TmaWarpSpecializedILi2ELi2ELi64ELb0ELb0EEEJNSB_IJSI_SI_SK_EEENSB_IJNS10_ISI_SE_EENS10_IS1O_SE_EEEEESM_NSB_IJNSB_IJlllEEESE_S12_EEESM_S25_NS1V_6fusion15FusionCallbacksIS1Z_NS26_17LinearCombinationISM_fSM_fLNS_15FloatRoundStyleE2EEES20_S23_JEEENSA_5SM1004TMEM4LOAD26SM100_TMEM_LOAD_32dp32b64xENSA_20SM90_TMA_LOAD_IM2COLENS1B_IS1N_S1F_NS10_INSB_IJS1G_S1O_EEENSB_IJS1O_SE_EEEEEEENSA_39AutoVectorizingCopyWithAssumedAlignmentILi128EEENSA_21SM90_TMA_STORE_IM2COLES2K_S2M_S2M_EEEvvEEEEvNT_6ParamsE)
        /*0038*/ 	.word	0x00000008


	//----- nvinfo : EIATTR_MIN_STACK_SIZE
	.align		4
.L_27:
        /*003c*/ 	.byte	0x04, 0x12
        /*003e*/ 	.short	(.L_29 - .L_28)
	.align		4
.L_28:
        /*0040*/ 	.word	index@(_ZN7cutlass13device_kernelINS_4conv6kernel13ConvUniversalINS1_16ConvProblemShapeILNS1_8OperatorE1ELi2EEENS1_10collective14CollectiveConvINS1_47MainloopSm100TmaUmmaWarpSpecializedImplicitGemmILS5_1ELi32ELi2ELi1ELi2EN4cute5tupleIJNSA_1CILi2EEENSC_ILi1EEESE_EEEEENSB_IJNSC_ILi256EEENSC_ILi128EEENSB_IJNSC_ILi32EEEEEEEEENS_12float_e4m3_tESM_NSA_8TiledMMAINSA_8MMA_AtomIJNSA_10MMA_TraitsINSA_25SM100_MMA_F8F6F4_2x1SM_SSEJSM_SM_fSH_SI_NSA_17integral_constantINSA_4UMMA5MajorELST_0EEENSR_IST_LST_1EEENSR_INSS_7ScaleInELSW_0EEESX_EEEEEENSA_6LayoutINSB_IJSE_SE_SE_EEENSB_IJNSC_ILi0EEES12_S12_EEEEENSB_IJNSA_10UnderscoreES15_S15_EEEEENS7_6detail27Sm100ImplicitGemmTileTraitsINSA_25SM100_TMA_2SM_LOAD_IM2COLENSA_14ComposedLayoutINSA_7SwizzleILi1ELi4ELi3EEENSA_18smem_ptr_flag_bitsILi8EEENS10_INSB_IJNSC_ILi8EEESJ_EEENSB_IJSJ_SE_EEEEEEEvEENS19_INSA_18SM100_TMA_2SM_LOADENS1B_INS1C_ILi2ELi4ELi3EEES1F_NS10_INSB_IJNSC_ILi64EEES1G_EEENSB_IJSE_S1O_EEEEEEEvEEEENS_8epilogue10collective18CollectiveEpilogueINS1V_23Sm100TmaWarpSpecializedILi2ELi2ELi64ELb0ELb0EEEJNSB_IJSI_SI_SK_EEENSB_IJNS10_ISI_SE_EENS10_IS1O_SE_EEEEESM_NSB_IJNSB_IJlllEEESE_S12_EEESM_S25_NS1V_6fusion15FusionCallbacksIS1Z_NS26_17LinearCombinationISM_fSM_fLNS_15FloatRoundStyleE2EEES20_S23_JEEENSA_5SM1004TMEM4LOAD26SM100_TMEM_LOAD_32dp32b64xENSA_20SM90_TMA_LOAD_IM2COLENS1B_IS1N_S1F_NS10_INSB_IJS1G_S1O_EEENSB_IJS1O_SE_EEEEEEENSA_39AutoVectorizingCopyWithAssumedAlignmentILi128EEENSA_21SM90_TMA_STORE_IM2COLES2K_S2M_S2M_EEEvvEEEEvNT_6ParamsE)
        /*0044*/ 	.word	0x00000008
.L_29:


//--------------------- .nv.compat                --------------------------
	.section	.nv.compat,"",@"SHT_CUDA_COMPAT_INFO"
	.align	4
        /*0000*/ 	.byte	0x02, 0x09, 0x01, 0x00, 0x02, 0x02, 0x02, 0x00, 0x02, 0x05, 0x05, 0x00, 0x03, 0x07, 0x01, 0x01
        /*0010*/ 	.byte	0x02, 0x03, 0x01, 0x00, 0x02, 0x06, 0x01, 0x00, 0x04, 0x0b, 0x08, 0x00, 0x09, 0x00, 0x00, 0x00
        /*0020*/ 	.byte	0x00, 0x00, 0x00, 0x00


//--------------------- .nv.info._ZN7cutlass13device_kernelINS_4conv6kernel13ConvUniversalINS1_16ConvProblemShapeILNS1_8OperatorE1ELi2EEENS1_10collective14CollectiveConvINS1_47MainloopSm100TmaUmmaWarpSpecializedImplicitGemmILS5_1ELi32ELi2ELi1ELi2EN4cute5tupleIJNSA_1CILi2EEENSC_ILi1EEESE_EEEEENSB_IJNSC_ILi256EEENSC_ILi128EEENSB_IJNSC_ILi32EEEEEEEEENS_12float_e4m3_tESM_NSA_8TiledMMAINSA_8MMA_AtomIJNSA_10MMA_TraitsINSA_25SM100_MMA_F8F6F4_2x1SM_SSEJSM_SM_fSH_SI_NSA_17integral_constantINSA_4UMMA5MajorELST_0EEENSR_IST_LST_1EEENSR_INSS_7ScaleInELSW_0EEESX_EEEEEENSA_6LayoutINSB_IJSE_SE_SE_EEENSB_IJNSC_ILi0EEES12_S12_EEEEENSB_IJNSA_10UnderscoreES15_S15_EEEEENS7_6detail27Sm100ImplicitGemmTileTraitsINSA_25SM100_TMA_2SM_LOAD_IM2COLENSA_14ComposedLayoutINSA_7SwizzleILi1ELi4ELi3EEENSA_18smem_ptr_flag_bitsILi8EEENS10_INSB_IJNSC_ILi8EEESJ_EEENSB_IJSJ_SE_EEEEEEEvEENS19_INSA_18SM100_TMA_2SM_LOADENS1B_INS1C_ILi2ELi4ELi3EEES1F_NS10_INSB_IJNSC_ILi64EEES1G_EEENSB_IJSE_S1O_EEEEEEEvEEEENS_8epilogue10collective18CollectiveEpilogueINS1V_23Sm100TmaWarpSpecializedILi2ELi2ELi64ELb0ELb0EEEJNSB_IJSI_SI_SK_EEENSB_IJNS10_ISI_SE_EENS10_IS1O_SE_EEEEESM_NSB_IJNSB_IJlllEEESE_S12_EEESM_S25_NS1V_6fusion15FusionCallbacksIS1Z_NS26_17LinearCombinationISM_fSM_fLNS_15FloatRoundStyleE2EEES20_S23_JEEENSA_5SM1004TMEM4LOAD26SM100_TMEM_LOAD_32dp32b64xENSA_20SM90_TMA_LOAD_IM2COLENS1B_IS1N_S1F_NS10_INSB_IJS1G_S1O_EEENSB_IJS1O_SE_EEEEEEENSA_39AutoVectorizingCopyWithAssumedAlignmentILi128EEENSA_21SM90_TMA_STORE_IM2COLES2K_S2M_S2M_EEEvvEEEEvNT_6ParamsE --------------------------
	.section	.nv.info._ZN7cutlass13device_kernelINS_4conv6kernel13ConvUniversalINS1_16ConvProblemShapeILNS1_8OperatorE1ELi2EEENS1_10collective14CollectiveConvINS1_47MainloopSm100TmaUmmaWarpSpecializedImplicitGemmILS5_1ELi32ELi2ELi1ELi2EN4cute5tupleIJNSA_1CILi2EEENSC_ILi1EEESE_EEEEENSB_IJNSC_ILi256EEENSC_ILi128EEENSB_IJNSC_ILi32EEEEEEEEENS_12float_e4m3_tESM_NSA_8TiledMMAINSA_8MMA_AtomIJNSA_10MMA_TraitsINSA_25SM100_MMA_F8F6F4_2x1SM_SSEJSM_SM_fSH_SI_NSA_17integral_constantINSA_4UMMA5MajorELST_0EEENSR_IST_LST_1EEENSR_INSS_7ScaleInELSW_0EEESX_EEEEEENSA_6LayoutINSB_IJSE_SE_SE_EEENSB_IJNSC_ILi0EEES12_S12_EEEEENSB_IJNSA_10UnderscoreES15_S15_EEEEENS7_6detail27Sm100ImplicitGemmTileTraitsINSA_25SM100_TMA_2SM_LOAD_IM2COLENSA_14ComposedLayoutINSA_7SwizzleILi1ELi4ELi3EEENSA_18smem_ptr_flag_bitsILi8EEENS10_INSB_IJNSC_ILi8EEESJ_EEENSB_IJSJ_SE_EEEEEEEvEENS19_INSA_18SM100_TMA_2SM_LOADENS1B_INS1C_ILi2ELi4ELi3EEES1F_NS10_INSB_IJNSC_ILi64EEES1G_EEENSB_IJSE_S1O_EEEEEEEvEEEENS_8epilogue10collective18CollectiveEpilogueINS1V_23Sm100TmaWarpSpecializedILi2ELi2ELi64ELb0ELb0EEEJNSB_IJSI_SI_SK_EEENSB_IJNS10_ISI_SE_EENS10_IS1O_SE_EEEEESM_NSB_IJNSB_IJlllEEESE_S12_EEESM_S25_NS1V_6fusion15FusionCallbacksIS1Z_NS26_17LinearCombinationISM_fSM_fLNS_15FloatRoundStyleE2EEES20_S23_JEEENSA_5SM1004TMEM4LOAD26SM100_TMEM_LOAD_32dp32b64xENSA_20SM90_TMA_LOAD_IM2COLENS1B_IS1N_S1F_NS10_INSB_IJS1G_S1O_EEENSB_IJS1O_SE_EEEEEEENSA_39AutoVectorizingCopyWithAssumedAlignmentILi128EEENSA_21SM90_TMA_STORE_IM2COLES2K_S2M_S2M_EEEvvEEEEvNT_6ParamsE,"",@"SHT_CUDA_INFO"
	.sectionflags	@""
	.align	4


	//----- nvinfo : EIATTR_CUDA_API_VERSION
	.align		4
        /*0000*/ 	.byte	0x04, 0x37
        /*0002*/ 	.short	(.L_31 - .L_30)
.L_30:
        /*0004*/ 	.word	0x00000082


	//----- nvinfo : EIATTR_KPARAM_INFO
	.align		4
.L_31:
        /*0008*/ 	.byte	0x04, 0x17
        /*000a*/ 	.short	(.L_33 - .L_32)
.L_32:
        /*000c*/ 	.word	0x00000000
        /*0010*/ 	.short	0x0000
        /*0012*/ 	.short	0x0000
        /*0014*/ 	.byte	0x00, 0xf0, 0x01, 0x20


	//----- nvinfo : EIATTR_AT_ENTRY_FRAGMENTS
	.align		4
.L_33:
        /*0018*/ 	.byte	0x04, 0x4f
        /*001a*/ 	.short	(.L_35 - .L_34)


	//   ....[0]....
.L_34:
        /*001c*/ 	.word	0x00000007


	//----- nvinfo : EIATTR_RESERVED_SMEM_USED
	.align		4
.L_35:
        /*0020*/ 	.byte	0x01, 0x41
	.zero		2


	//----- nvinfo : EIATTR_SPARSE_MMA_MASK
	.align		4
        /*0024*/ 	.byte	0x03, 0x50
        /*0026*/ 	.short	0x0000


	//----- nvinfo : EIATTR_TCGEN05_2CTA_USED
	.align		4
        /*0028*/ 	.byte	0x01, 0x52
	.zero		2


	//----- nvinfo : EIATTR_MAXREG_COUNT
	.align		4
        /*002c*/ 	.byte	0x03, 0x1b
        /*002e*/ 	.short	0x00ff


	//----- nvinfo : EIATTR_NUM_BARRIERS
	.align		4
        /*0030*/ 	.byte	0x02, 0x4c
        /*0032*/ 	.byte	0x07
	.zero		1


	//----- nvinfo : EIATTR_EXTERNS
	.align		4
        /*0034*/ 	.byte	0x04, 0x0f
        /*0036*/ 	.short	(.L_37 - .L_36)


	//   ....[0]....
	.align		4
.L_36:
        /*0038*/ 	.word	index@(__assertfail)


	//----- nvinfo : EIATTR_MERCURY_ISA_VERSION
	.align		4
.L_37:
        /*003c*/ 	.byte	0x03, 0x5f
        /*003e*/ 	.short	0x0101


	//----- nvinfo : EIATTR_INT_WARP_WIDE_INSTR_OFFSETS
	.align		4
        /*0040*/ 	.byte	0x04, 0x31
        /*0042*/ 	.short	(.L_39 - .L_38)


	//   ....[0]....
.L_38:
        /*0044*/ 	.word	0x00000f60


	//   ....[1]....
        /*0048*/ 	.word	0x00001000


	//   ....[2]....
        /*004c*/ 	.word	0x00005450


	//   ....[3]....
        /*0050*/ 	.word	0x00005470


	//   ....[4]....
        /*0054*/ 	.word	0x000054a0


	//   ....[5]....
        /*0058*/ 	.word	0x00006100


	//   ....[6]....
        /*005c*/ 	.word	0x000061a0


	//   ....[7]....
        /*0060*/ 	.word	0x00006260


	//   ....[8]....
        /*0064*/ 	.word	0x00006360


	//----- nvinfo : EIATTR_COOP_GROUP_MASK_REGIDS
	.align		4
.L_39:
        /*0068*/ 	.byte	0x04, 0x29
        /*006a*/ 	.short	(.L_41 - .L_40)


	//   ....[0]....
.L_40:
        /*006c*/ 	.word	0xffffffff


	//   ....[1]....
        /*0070*/ 	.word	0xffffffff


	//   ....[2]....
        /*0074*/ 	.word	0xffffffff


	//   ....[3]....
        /*0078*/ 	.word	0xffffffff


	//   ....[4]....
        /*007c*/ 	.word	0xffffffff


	//   ....[5]....
        /*0080*/ 	.word	0xffffffff


	//   ....[6]....
        /*0084*/ 	.word	0xffffffff


	//   ....[7]....
        /*0088*/ 	.word	0xffffffff


	//   ....[8]....
        /*008c*/ 	.word	0xffffffff


	//   ....[9]....
        /*0090*/ 	.word	0xffffffff


	//   ....[10]....
        /*0094*/ 	.word	0xffffffff


	//   ....[11]....
        /*0098*/ 	.word	0xffffffff


	//   ....[12]....
        /*009c*/ 	.word	0xffffffff


	//----- nvinfo : EIATTR_COOP_GROUP_INSTR_OFFSETS
	.align		4
.L_41:
        /*00a0*/ 	.byte	0x04, 0x28
        /*00a2*/ 	.short	(.L_43 - .L_42)


	//   ....[0]....
.L_42:
        /*00a4*/ 	.word	0x000000d0


	//   ....[1]....
        /*00a8*/ 	.word	0x00000540


	//   ....[2]....
        /*00ac*/ 	.word	0x00000a80


	//   ....[3]....
        /*00b0*/ 	.word	0x00000bd0


	//   ....[4]....
        /*00b4*/ 	.word	0x00000cc0


	//   ....[5]....
        /*00b8*/ 	.word	0x00000e00


	//   ....[6]....
        /*00bc*/ 	.word	0x00001080


	//   ....[7]....
        /*00c0*/ 	.word	0x00002740


	//   ....[8]....
        /*00c4*/ 	.word	0x000044e0


	//   ....[9]....
        /*00c8*/ 	.word	0x000049b0


	//   ....[10]....
        /*00cc*/ 	.word	0x000049e0


	//   ....[11]....
        /*00d0*/ 	.word	0x00005370


	//   ....[12]....
        /*00d4*/ 	.word	0x00005570


	//----- nvinfo : EIATTR_VRC_CTA_INIT_COUNT
	.align		4
.L_43:
        /*00d8*/ 	.byte	0x02, 0x4a
        /*00da*/ 	.byte	0x80
	.zero		1


	//----- nvinfo : EIATTR_SYSCALL_OFFSETS
	.align		4
        /*00dc*/ 	.byte	0x04, 0x46
        /*00de*/ 	.short	(.L_45 - .L_44)


	//   ....[0]....
.L_44:
        /*00e0*/ 	.word	0x00006f90


	//   ....[1]....
        /*00e4*/ 	.word	0x000070d0


	//   ....[2]....
        /*00e8*/ 	.word	0x00007b00


	//   ....[3]....
        /*00ec*/ 	.word	0x00009130


	//----- nvinfo : EIATTR_MBARRIER_INSTR_OFFSETS
	.align		4
.L_45:
        /*00f0*/ 	.byte	0x04, 0x39
        /*00f2*/ 	.short	(.L_47 - .L_46)


	//   ....[0]....
.L_46:
        /*00f4*/ 	.word	0x00000660
        /*00f8*/ 	.word	0x000000ff
        /*00fc*/ 	.word	0x00000000
        /*0100*/ 	.short	0x0100
        /*0102*/ 	.byte	0x04
	.zero		1


	//   ....[1]....
        /*0104*/ 	.word	0x00000670
        /*0108*/ 	.word	0x000000ff
        /*010c*/ 	.word	0x00000100
        /*0110*/ 	.short	0x0100
        /*0112*/ 	.byte	0x04
	.zero		1


	//   ....[2]....
        /*0114*/ 	.word	0x00000680
        /*0118*/ 	.word	0x000000ff
        /*011c*/ 	.word	0x00000008
        /*0120*/ 	.short	0x0100
        /*0122*/ 	.byte	0x04
	.zero		1


	//   ....[3]....
        /*0124*/ 	.word	0x00000690
        /*0128*/ 	.word	0x000000ff
        /*012c*/ 	.word	0x00000108
        /*0130*/ 	.short	0x0100
        /*0132*/ 	.byte	0x04
	.zero		1


	//   ....[4]....
        /*0134*/ 	.word	0x000006a0
        /*0138*/ 	.word	0x000000ff
        /*013c*/ 	.word	0x00000010
        /*0140*/ 	.short	0x0100
        /*0142*/ 	.byte	0x04
	.zero		1


	//   ....[5]....
        /*0144*/ 	.word	0x000006b0
        /*0148*/ 	.word	0x000000ff
        /*014c*/ 	.word	0x00000110
        /*0150*/ 	.short	0x0100
        /*0152*/ 	.byte	0x04
	.zero		1


	//   ....[6]....
        /*0154*/ 	.word	0x000006c0
        /*0158*/ 	.word	0x000000ff
        /*015c*/ 	.word	0x00000018
        /*0160*/ 	.short	0x0100
        /*0162*/ 	.byte	0x04
	.zero		1


	//   ....[7]....
        /*0164*/ 	.word	0x000006d0
        /*0168*/ 	.word	0x000000ff
        /*016c*/ 	.word	0x00000118
        /*0170*/ 	.short	0x0100
        /*0172*/ 	.byte	0x04
	.zero		1


	//   ....[8]....
        /*0174*/ 	.word	0x000006e0
        /*0178*/ 	.word	0x000000ff
        /*017c*/ 	.word	0x00000020
        /*0180*/ 	.short	0x0100
        /*0182*/ 	.byte	0x04
	.zero		1


	//   ....[9]....
        /*0184*/ 	.word	0x000006f0
        /*0188*/ 	.word	0x000000ff
        /*018c*/ 	.word	0x00000120
        /*0190*/ 	.short	0x0100
        /*0192*/ 	.byte	0x04
	.zero		1


	//   ....[10]....
        /*0194*/ 	.word	0x00000700
        /*0198*/ 	.word	0x000000ff
        /*019c*/ 	.word	0x00000028
        /*01a0*/ 	.short	0x0100
        /*01a2*/ 	.byte	0x04
	.zero		1


	//   ....[11]....
        /*01a4*/ 	.word	0x00000710
        /*01a8*/ 	.word	0x000000ff
        /*01ac*/ 	.word	0x00000128
        /*01b0*/ 	.short	0x0100
        /*01b2*/ 	.byte	0x04
	.zero		1


	//   ....[12]....
        /*01b4*/ 	.word	0x00000720
        /*01b8*/ 	.word	0x000000ff
        /*01bc*/ 	.word	0x00000030
        /*01c0*/ 	.short	0x0100
        /*01c2*/ 	.byte	0x04
	.zero		1


	//   ....[13]....
        /*01c4*/ 	.word	0x00000730
        /*01c8*/ 	.word	0x000000ff
        /*01cc*/ 	.word	0x00000130
        /*01d0*/ 	.short	0x0100
        /*01d2*/ 	.byte	0x04
	.zero		1


	//   ....[14]....
        /*01d4*/ 	.word	0x00000740
        /*01d8*/ 	.word	0x000000ff
        /*01dc*/ 	.word	0x00000038
        /*01e0*/ 	.short	0x0100
        /*01e2*/ 	.byte	0x04
	.zero		1


	//   ....[15]....
        /*01e4*/ 	.word	0x00000750
        /*01e8*/ 	.word	0x000000ff
        /*01ec*/ 	.word	0x00000138
        /*01f0*/ 	.short	0x0100
        /*01f2*/ 	.byte	0x04
	.zero		1


	//   ....[16]....
        /*01f4*/ 	.word	0x00000760
        /*01f8*/ 	.word	0x000000ff
        /*01fc*/ 	.word	0x00000040
        /*0200*/ 	.short	0x0100
        /*0202*/ 	.byte	0x04
	.zero		1


	//   ....[17]....
        /*0204*/ 	.word	0x00000770
        /*0208*/ 	.word	0x000000ff
        /*020c*/ 	.word	0x00000140
        /*0210*/ 	.short	0x0100
        /*0212*/ 	.byte	0x04
	.zero		1


	//   ....[18]....
        /*0214*/ 	.word	0x00000780
        /*0218*/ 	.word	0x000000ff
        /*021c*/ 	.word	0x00000048
        /*0220*/ 	.short	0x0100
        /*0222*/ 	.byte	0x04
	.zero		1


	//   ....[19]....
        /*0224*/ 	.word	0x00000790
        /*0228*/ 	.word	0x000000ff
        /*022c*/ 	.word	0x00000148
        /*0230*/ 	.short	0x0100
        /*0232*/ 	.byte	0x04
	.zero		1


	//   ....[20]....
        /*0234*/ 	.word	0x000007a0
        /*0238*/ 	.word	0x000000ff
        /*023c*/ 	.word	0x00000050
        /*0240*/ 	.short	0x0100
        /*0242*/ 	.byte	0x04
	.zero		1


	//   ....[21]....
        /*0244*/ 	.word	0x000007b0
        /*0248*/ 	.word	0x000000ff
        /*024c*/ 	.word	0x00000150
        /*0250*/ 	.short	0x0100
        /*0252*/ 	.byte	0x04
	.zero		1


	//   ....[22]....
        /*0254*/ 	.word	0x000007c0
        /*0258*/ 	.word	0x000000ff
        /*025c*/ 	.word	0x00000058
        /*0260*/ 	.short	0x0100
        /*0262*/ 	.byte	0x04
	.zero		1


	//   ....[23]....
        /*0264*/ 	.word	0x000007d0
        /*0268*/ 	.word	0x000000ff
        /*026c*/ 	.word	0x00000158
        /*0270*/ 	.short	0x0100
        /*0272*/ 	.byte	0x04
	.zero		1


	//   ....[24]....
        /*0274*/ 	.word	0x000007e0
        /*0278*/ 	.word	0x000000ff
        /*027c*/ 	.word	0x00000060
        /*0280*/ 	.short	0x0100
        /*0282*/ 	.byte	0x04
	.zero		1


	//   ....[25]....
        /*0284*/ 	.word	0x000007f0
        /*0288*/ 	.word	0x000000ff
        /*028c*/ 	.word	0x00000160
        /*0290*/ 	.short	0x0100
        /*0292*/ 	.byte	0x04
	.zero		1


	//   ....[26]....
        /*0294*/ 	.word	0x00000800
        /*0298*/ 	.word	0x000000ff
        /*029c*/ 	.word	0x00000068
        /*02a0*/ 	.short	0x0100
        /*02a2*/ 	.byte	0x04
	.zero		1


	//   ....[27]....
        /*02a4*/ 	.word	0x00000810
        /*02a8*/ 	.word	0x000000ff
        /*02ac*/ 	.word	0x00000168
        /*02b0*/ 	.short	0x0100
        /*02b2*/ 	.byte	0x04
	.zero		1


	//   ....[28]....
        /*02b4*/ 	.word	0x00000820
        /*02b8*/ 	.word	0x000000ff
        /*02bc*/ 	.word	0x00000070
        /*02c0*/ 	.short	0x0100
        /*02c2*/ 	.byte	0x04
	.zero		1


	//   ....[29]....
        /*02c4*/ 	.word	0x00000830
        /*02c8*/ 	.word	0x000000ff
        /*02cc*/ 	.word	0x00000170
        /*02d0*/ 	.short	0x0100
        /*02d2*/ 	.byte	0x04
	.zero		1


	//   ....[30]....
        /*02d4*/ 	.word	0x00000840
        /*02d8*/ 	.word	0x000000ff
        /*02dc*/ 	.word	0x00000078
        /*02e0*/ 	.short	0x0100
        /*02e2*/ 	.byte	0x04
	.zero		1


	//   ....[31]....
        /*02e4*/ 	.word	0x00000850
        /*02e8*/ 	.word	0x000000ff
        /*02ec*/ 	.word	0x00000178
        /*02f0*/ 	.short	0x0100
        /*02f2*/ 	.byte	0x04
	.zero		1


	//   ....[32]....
        /*02f4*/ 	.word	0x00000860
        /*02f8*/ 	.word	0x000000ff
        /*02fc*/ 	.word	0x00000080
        /*0300*/ 	.short	0x0100
        /*0302*/ 	.byte	0x04
	.zero		1


	//   ....[33]....
        /*0304*/ 	.word	0x00000870
        /*0308*/ 	.word	0x000000ff
        /*030c*/ 	.word	0x00000180
        /*0310*/ 	.short	0x0100
        /*0312*/ 	.byte	0x04
	.zero		1


	//   ....[34]....
        /*0314*/ 	.word	0x00000880
        /*0318*/ 	.word	0x000000ff
        /*031c*/ 	.word	0x00000088
        /*0320*/ 	.short	0x0100
        /*0322*/ 	.byte	0x04
	.zero		1


	//   ....[35]....
        /*0324*/ 	.word	0x00000890
        /*0328*/ 	.word	0x000000ff
        /*032c*/ 	.word	0x00000188
        /*0330*/ 	.short	0x0100
        /*0332*/ 	.byte	0x04
	.zero		1


	//   ....[36]....
        /*0334*/ 	.word	0x000008a0
        /*0338*/ 	.word	0x000000ff
        /*033c*/ 	.word	0x00000090
        /*0340*/ 	.short	0x0100
        /*0342*/ 	.byte	0x04
	.zero		1


	//   ....[37]....
        /*0344*/ 	.word	0x000008b0
        /*0348*/ 	.word	0x000000ff
        /*034c*/ 	.word	0x00000190
        /*0350*/ 	.short	0x0100
        /*0352*/ 	.byte	0x04
	.zero		1


	//   ....[38]....
        /*0354*/ 	.word	0x000008c0
        /*0358*/ 	.word	0x000000ff
        /*035c*/ 	.word	0x00000098
        /*0360*/ 	.short	0x0100
        /*0362*/ 	.byte	0x04
	.zero		1


	//   ....[39]....
        /*0364*/ 	.word	0x000008d0
        /*0368*/ 	.word	0x000000ff
        /*036c*/ 	.word	0x00000198
        /*0370*/ 	.short	0x0100
        /*0372*/ 	.byte	0x04
	.zero		1


	//   ....[40]....
        /*0374*/ 	.word	0x000008e0
        /*0378*/ 	.word	0x000000ff
        /*037c*/ 	.word	0x000000a0
        /*0380*/ 	.short	0x0100
        /*0382*/ 	.byte	0x04
	.zero		1


	//   ....[41]....
        /*0384*/ 	.word	0x000008f0
        /*0388*/ 	.word	0x000000ff
        /*038c*/ 	.word	0x000001a0
        /*0390*/ 	.short	0x0100
        /*0392*/ 	.byte	0x04
	.zero		1


	//   ....[42]....
        /*0394*/ 	.word	0x00000900
        /*0398*/ 	.word	0x000000ff
        /*039c*/ 	.word	0x000000a8
        /*03a0*/ 	.short	0x0100
        /*03a2*/ 	.byte	0x04
	.zero		1


	//   ....[43]....
        /*03a4*/ 	.word	0x00000910
        /*03a8*/ 	.word	0x000000ff
        /*03ac*/ 	.word	0x000001a8
        /*03b0*/ 	.short	0x0100
        /*03b2*/ 	.byte	0x04
	.zero		1


	//   ....[44]....
        /*03b4*/ 	.word	0x00000920
        /*03b8*/ 	.word	0x000000ff
        /*03bc*/ 	.word	0x000000b0
        /*03c0*/ 	.short	0x0100
        /*03c2*/ 	.byte	0x04
	.zero		1


	//   ....[45]....
        /*03c4*/ 	.word	0x00000930
        /*03c8*/ 	.word	0x000000ff
        /*03cc*/ 	.word	0x000001b0
        /*03d0*/ 	.short	0x0100
        /*03d2*/ 	.byte	0x04
	.zero		1


	//   ....[46]....
        /*03d4*/ 	.word	0x00000940
        /*03d8*/ 	.word	0x000000ff
        /*03dc*/ 	.word	0x000000b8
        /*03e0*/ 	.short	0x0100
        /*03e2*/ 	.byte	0x04
	.zero		1


	//   ....[47]....
        /*03e4*/ 	.word	0x00000950
        /*03e8*/ 	.word	0x000000ff
        /*03ec*/ 	.word	0x000001b8
        /*03f0*/ 	.short	0x0100
        /*03f2*/ 	.byte	0x04
	.zero		1


	//   ....[48]....
        /*03f4*/ 	.word	0x00000960
        /*03f8*/ 	.word	0x000000ff
        /*03fc*/ 	.word	0x000000c0
        /*0400*/ 	.short	0x0100
        /*0402*/ 	.byte	0x04
	.zero		1


	//   ....[49]....
        /*0404*/ 	.word	0x00000970
        /*0408*/ 	.word	0x000000ff
        /*040c*/ 	.word	0x000001c0
        /*0410*/ 	.short	0x0100
        /*0412*/ 	.byte	0x04
	.zero		1


	//   ....[50]....
        /*0414*/ 	.word	0x00000980
        /*0418*/ 	.word	0x000000ff
        /*041c*/ 	.word	0x000000c8
        /*0420*/ 	.short	0x0100
        /*0422*/ 	.byte	0x04
	.zero		1


	//   ....[51]....
        /*0424*/ 	.word	0x00000990
        /*0428*/ 	.word	0x000000ff
        /*042c*/ 	.word	0x000001c8
        /*0430*/ 	.short	0x0100
        /*0432*/ 	.byte	0x04
	.zero		1


	//   ....[52]....
        /*0434*/ 	.word	0x000009a0
        /*0438*/ 	.word	0x000000ff
        /*043c*/ 	.word	0x000000d0
        /*0440*/ 	.short	0x0100
        /*0442*/ 	.byte	0x04
	.zero		1


	//   ....[53]....
        /*0444*/ 	.word	0x000009b0
        /*0448*/ 	.word	0x000000ff
        /*044c*/ 	.word	0x000001d0
        /*0450*/ 	.short	0x0100
        /*0452*/ 	.byte	0x04
	.zero		1


	//   ....[54]....
        /*0454*/ 	.word	0x000009c0
        /*0458*/ 	.word	0x000000ff
        /*045c*/ 	.word	0x000000d8
        /*0460*/ 	.short	0x0100
        /*0462*/ 	.byte	0x04
	.zero		1


	//   ....[55]....
        /*0464*/ 	.word	0x000009d0
        /*0468*/ 	.word	0x000000ff
        /*046c*/ 	.word	0x000001d8
        /*0470*/ 	.short	0x0100
        /*0472*/ 	.byte	0x04
	.zero		1


	//   ....[56]....
        /*0474*/ 	.word	0x000009e0
        /*0478*/ 	.word	0x000000ff
        /*047c*/ 	.word	0x000000e0
        /*0480*/ 	.short	0x0100
        /*0482*/ 	.byte	0x04
	.zero		1


	//   ....[57]....
        /*0484*/ 	.word	0x000009f0
        /*0488*/ 	.word	0x000000ff
        /*048c*/ 	.word	0x000001e0
        /*0490*/ 	.short	0x0100
        /*0492*/ 	.byte	0x04
	.zero		1


	//   ....[58]....
        /*0494*/ 	.word	0x00000a00
        /*0498*/ 	.word	0x000000ff
        /*049c*/ 	.word	0x000000e8
        /*04a0*/ 	.short	0x0100
        /*04a2*/ 	.byte	0x04
	.zero		1


	//   ....[59]....
        /*04a4*/ 	.word	0x00000a10
        /*04a8*/ 	.word	0x000000ff
        /*04ac*/ 	.word	0x000001e8
        /*04b0*/ 	.short	0x0100
        /*04b2*/ 	.byte	0x04
	.zero		1


	//   ....[60]....
        /*04b4*/ 	.word	0x00000a20
        /*04b8*/ 	.word	0x000000ff
        /*04bc*/ 	.word	0x000000f0
        /*04c0*/ 	.short	0x0100
        /*04c2*/ 	.byte	0x04
	.zero		1


	//   ....[61]....
        /*04c4*/ 	.word	0x00000a30
        /*04c8*/ 	.word	0x000000ff
        /*04cc*/ 	.word	0x000001f0
        /*04d0*/ 	.short	0x0100
        /*04d2*/ 	.byte	0x04
	.zero		1


	//   ....[62]....
        /*04d4*/ 	.word	0x00000a40
        /*04d8*/ 	.word	0x000000ff
        /*04dc*/ 	.word	0x000000f8
        /*04e0*/ 	.short	0x0100
        /*04e2*/ 	.byte	0x04
	.zero		1


	//   ....[63]....
        /*04e4*/ 	.word	0x00000a50
        /*04e8*/ 	.word	0x000000ff
        /*04ec*/ 	.word	0x000001f8
        /*04f0*/ 	.short	0x0100
        /*04f2*/ 	.byte	0x04
	.zero		1


	//   ....[64]....
        /*04f4*/ 	.word	0x00000b80
        /*04f8*/ 	.word	0x000000ff
        /*04fc*/ 	.word	0x00000200
        /*0500*/ 	.short	0x0100
        /*0502*/ 	.byte	0x04
	.zero		1


	//   ....[65]....
        /*0504*/ 	.word	0x00000b90
        /*0508*/ 	.word	0x000000ff
        /*050c*/ 	.word	0x00000210
        /*0510*/ 	.short	0x0100
        /*0512*/ 	.byte	0x04
	.zero		1


	//   ....[66]....
        /*0514*/ 	.word	0x00000ba0
        /*0518*/ 	.word	0x000000ff
        /*051c*/ 	.word	0x00000208
        /*0520*/ 	.short	0x0100
        /*0522*/ 	.byte	0x04
	.zero		1


	//   ....[67]....
        /*0524*/ 	.word	0x00000bb0
        /*0528*/ 	.word	0x000000ff
        /*052c*/ 	.word	0x00000218
        /*0530*/ 	.short	0x0100
        /*0532*/ 	.byte	0x04
	.zero		1


	//   ....[68]....
        /*0534*/ 	.word	0x00000c90
        /*0538*/ 	.word	0x000000ff
        /*053c*/ 	.word	0x00000220
        /*0540*/ 	.short	0x0100
        /*0542*/ 	.byte	0x04
	.zero		1


	//   ....[69]....
        /*0544*/ 	.word	0x00000ca0
        /*0548*/ 	.word	0x000000ff
        /*054c*/ 	.word	0x00000228
        /*0550*/ 	.short	0x0100
        /*0552*/ 	.byte	0x04
	.zero		1


	//   ....[70]....
        /*0554*/ 	.word	0x00000dd0
        /*0558*/ 	.word	0x000000ff
        /*055c*/ 	.word	0x00000230
        /*0560*/ 	.short	0x0100
        /*0562*/ 	.byte	0x06
	.zero		1


	//   ....[71]....
        /*0564*/ 	.word	0x00000de0
        /*0568*/ 	.word	0x000000ff
        /*056c*/ 	.word	0x00000238
        /*0570*/ 	.short	0x0100
        /*0572*/ 	.byte	0x06
	.zero		1


	//   ....[72]....
        /*0574*/ 	.word	0x00000f10
        /*0578*/ 	.word	0x000000ff
        /*057c*/ 	.word	0x00000240
        /*0580*/ 	.short	0x0100
        /*0582*/ 	.byte	0x04
	.zero		1


	//   ....[73]....
        /*0584*/ 	.word	0x00000f20
        /*0588*/ 	.word	0x000000ff
        /*058c*/ 	.word	0x00000250
        /*0590*/ 	.short	0x0100
        /*0592*/ 	.byte	0x04
	.zero		1


	//   ....[74]....
        /*0594*/ 	.word	0x00000f30
        /*0598*/ 	.word	0x000000ff
        /*059c*/ 	.word	0x00000248
        /*05a0*/ 	.short	0x0100
        /*05a2*/ 	.byte	0x04
	.zero		1


	//   ....[75]....
        /*05a4*/ 	.word	0x00000f40
        /*05a8*/ 	.word	0x000000ff
        /*05ac*/ 	.word	0x00000258
        /*05b0*/ 	.short	0x0100
        /*05b2*/ 	.byte	0x04
	.zero		1


	//   ....[76]....
        /*05b4*/ 	.word	0x00001040
        /*05b8*/ 	.word	0x000000ff
        /*05bc*/ 	.word	0x00000260
        /*05c0*/ 	.short	0x0100
        /*05c2*/ 	.byte	0x06
	.zero		1


	//   ....[77]....
        /*05c4*/ 	.word	0x00001b70
        /*05c8*/ 	.word	0x000000ff
        /*05cc*/ 	.word	0x00000100
        /*05d0*/ 	.short	0x010a
        /*05d2*/ 	.byte	0x04
	.zero		1


	//   ....[78]....
        /*05d4*/ 	.word	0x00001df0
        /*05d8*/ 	.word	0x000000ff
        /*05dc*/ 	.word	0x00000100
        /*05e0*/ 	.short	0x010a
        /*05e2*/ 	.byte	0x11
	.zero		1


	//   ....[79]....
        /*05e4*/ 	.word	0x00001fa0
        /*05e8*/ 	.word	0x000000ff
        /*05ec*/ 	.word	0x00000100
        /*05f0*/ 	.short	0x010a
        /*05f2*/ 	.byte	0x07
	.zero		1


	//   ....[80]....
        /*05f4*/ 	.word	0x00002170
        /*05f8*/ 	.word	0x000000ff
        /*05fc*/ 	.word	0x00000228
        /*0600*/ 	.short	0x0101
        /*0602*/ 	.byte	0x19
	.zero		1


	//   ....[81]....
        /*0604*/ 	.word	0x000021a0
        /*0608*/ 	.word	0x000000ff
        /*060c*/ 	.word	0x00000100
        /*0610*/ 	.short	0x010a
        /*0612*/ 	.byte	0x04
	.zero		1


	//   ....[82]....
        /*0614*/ 	.word	0x000023c0
        /*0618*/ 	.word	0x000000ff
        /*061c*/ 	.word	0x00000100
        /*0620*/ 	.short	0x010a
        /*0622*/ 	.byte	0x11
	.zero		1


	//   ....[83]....
        /*0624*/ 	.word	0x00002570
        /*0628*/ 	.word	0x000000ff
        /*062c*/ 	.word	0x00000100
        /*0630*/ 	.short	0x010a
        /*0632*/ 	.byte	0x07
	.zero		1


	//   ....[84]....
        /*0634*/ 	.word	0x00002750
        /*0638*/ 	.word	0x000000ff
        /*063c*/ 	.word	0x00000230
        /*0640*/ 	.short	0x010a
        /*0642*/ 	.byte	0x19
	.zero		1


	//   ....[85]....
        /*0644*/ 	.word	0x00002810
        /*0648*/ 	.word	0x000000ff
        /*064c*/ 	.word	0x00000000
        /*0650*/ 	.short	0x0101
        /*0652*/ 	.byte	0x04
	.zero		1


	//   ....[86]....
        /*0654*/ 	.word	0x00002e10
        /*0658*/ 	.word	0x000000ff
        /*065c*/ 	.word	0x00000000
        /*0660*/ 	.short	0x010a
        /*0662*/ 	.byte	0x04
	.zero		1


	//   ....[87]....
        /*0664*/ 	.word	0x00002eb0
        /*0668*/ 	.word	0x000000ff
        /*066c*/ 	.word	0x00000000
        /*0670*/ 	.short	0x010a
        /*0672*/ 	.byte	0x05
	.zero		1


	//   ....[88]....
        /*0674*/ 	.word	0x00002f50
        /*0678*/ 	.word	0x000000ff
        /*067c*/ 	.word	0x00000000
        /*0680*/ 	.short	0x010a
        /*0682*/ 	.byte	0x05
	.zero		1


	//   ....[89]....
        /*0684*/ 	.word	0x00002ff0
        /*0688*/ 	.word	0x000000ff
        /*068c*/ 	.word	0x00000000
        /*0690*/ 	.short	0x010a
        /*0692*/ 	.byte	0x05
	.zero		1


	//   ....[90]....
        /*0694*/ 	.word	0x00003090
        /*0698*/ 	.word	0x000000ff
        /*069c*/ 	.word	0x00000000
        /*06a0*/ 	.short	0x010a
        /*06a2*/ 	.byte	0x05
	.zero		1


	//   ....[91]....
        /*06a4*/ 	.word	0x00003130
        /*06a8*/ 	.word	0x000000ff
        /*06ac*/ 	.word	0x00000000
        /*06b0*/ 	.short	0x010a
        /*06b2*/ 	.byte	0x05
	.zero		1


	//   ....[92]....
        /*06b4*/ 	.word	0x000031d0
        /*06b8*/ 	.word	0x000000ff
        /*06bc*/ 	.word	0x00000000
        /*06c0*/ 	.short	0x010a
        /*06c2*/ 	.byte	0x05
	.zero		1


	//   ....[93]....
        /*06c4*/ 	.word	0x00003270
        /*06c8*/ 	.word	0x000000ff
        /*06cc*/ 	.word	0x00000000
        /*06d0*/ 	.short	0x010a
        /*06d2*/ 	.byte	0x05
	.zero		1


	//   ....[94]....
        /*06d4*/ 	.word	0x00003310
        /*06d8*/ 	.word	0x000000ff
        /*06dc*/ 	.word	0x00000000
        /*06e0*/ 	.short	0x010a
        /*06e2*/ 	.byte	0x05
	.zero		1


	//   ....[95]....
        /*06e4*/ 	.word	0x000033b0
        /*06e8*/ 	.word	0x000000ff
        /*06ec*/ 	.word	0x00000000
        /*06f0*/ 	.short	0x010a
        /*06f2*/ 	.byte	0x05
	.zero		1


	//   ....[96]....
        /*06f4*/ 	.word	0x00003450
        /*06f8*/ 	.word	0x000000ff
        /*06fc*/ 	.word	0x00000000
        /*0700*/ 	.short	0x010a
        /*0702*/ 	.byte	0x05
	.zero		1


	//   ....[97]....
        /*0704*/ 	.word	0x000034f0
        /*0708*/ 	.word	0x000000ff
        /*070c*/ 	.word	0x00000000
        /*0710*/ 	.short	0x010a
        /*0712*/ 	.byte	0x05
	.zero		1


	//   ....[98]....
        /*0714*/ 	.word	0x00003590
        /*0718*/ 	.word	0x000000ff
        /*071c*/ 	.word	0x00000000
        /*0720*/ 	.short	0x010a
        /*0722*/ 	.byte	0x05
	.zero		1


	//   ....[99]....
        /*0724*/ 	.word	0x00003630
        /*0728*/ 	.word	0x000000ff
        /*072c*/ 	.word	0x00000000
        /*0730*/ 	.short	0x010a
        /*0732*/ 	.byte	0x05
	.zero		1


	//   ....[100]....
        /*0734*/ 	.word	0x000036d0
        /*0738*/ 	.word	0x000000ff
        /*073c*/ 	.word	0x00000000
        /*0740*/ 	.short	0x010a
        /*0742*/ 	.byte	0x05
	.zero		1


	//   ....[101]....
        /*0744*/ 	.word	0x00003770
        /*0748*/ 	.word	0x000000ff
        /*074c*/ 	.word	0x00000000
        /*0750*/ 	.short	0x010a
        /*0752*/ 	.byte	0x05
	.zero		1


	//   ....[102]....
        /*0754*/ 	.word	0x00003810
        /*0758*/ 	.word	0x000000ff
        /*075c*/ 	.word	0x00000000
        /*0760*/ 	.short	0x010a
        /*0762*/ 	.byte	0x05
	.zero		1


	//   ....[103]....
        /*0764*/ 	.word	0x000038b0
        /*0768*/ 	.word	0x000000ff
        /*076c*/ 	.word	0x00000000
        /*0770*/ 	.short	0x010a
        /*0772*/ 	.byte	0x05
	.zero		1


	//   ....[104]....
        /*0774*/ 	.word	0x00003950
        /*0778*/ 	.word	0x000000ff
        /*077c*/ 	.word	0x00000000
        /*0780*/ 	.short	0x010a
        /*0782*/ 	.byte	0x05
	.zero		1


	//   ....[105]....
        /*0784*/ 	.word	0x000039f0
        /*0788*/ 	.word	0x000000ff
        /*078c*/ 	.word	0x00000000
        /*0790*/ 	.short	0x010a
        /*0792*/ 	.byte	0x05
	.zero		1


	//   ....[106]....
        /*0794*/ 	.word	0x00003a90
        /*0798*/ 	.word	0x000000ff
        /*079c*/ 	.word	0x00000000
        /*07a0*/ 	.short	0x010a
        /*07a2*/ 	.byte	0x05
	.zero		1


	//   ....[107]....
        /*07a4*/ 	.word	0x00003b30
        /*07a8*/ 	.word	0x000000ff
        /*07ac*/ 	.word	0x00000000
        /*07b0*/ 	.short	0x010a
        /*07b2*/ 	.byte	0x05
	.zero		1


	//   ....[108]....
        /*07b4*/ 	.word	0x00003bd0
        /*07b8*/ 	.word	0x000000ff
        /*07bc*/ 	.word	0x00000000
        /*07c0*/ 	.short	0x010a
        /*07c2*/ 	.byte	0x05
	.zero		1


	//   ....[109]....
        /*07c4*/ 	.word	0x00003c70
        /*07c8*/ 	.word	0x000000ff
        /*07cc*/ 	.word	0x00000000
        /*07d0*/ 	.short	0x010a
        /*07d2*/ 	.byte	0x05
	.zero		1


	//   ....[110]....
        /*07d4*/ 	.word	0x00003d10
        /*07d8*/ 	.word	0x000000ff
        /*07dc*/ 	.word	0x00000000
        /*07e0*/ 	.short	0x010a
        /*07e2*/ 	.byte	0x05
	.zero		1


	//   ....[111]....
        /*07e4*/ 	.word	0x00003db0
        /*07e8*/ 	.word	0x000000ff
        /*07ec*/ 	.word	0x00000000
        /*07f0*/ 	.short	0x010a
        /*07f2*/ 	.byte	0x05
	.zero		1


	//   ....[112]....
        /*07f4*/ 	.word	0x00003e50
        /*07f8*/ 	.word	0x000000ff
        /*07fc*/ 	.word	0x00000000
        /*0800*/ 	.short	0x010a
        /*0802*/ 	.byte	0x05
	.zero		1


	//   ....[113]....
        /*0804*/ 	.word	0x00003ef0
        /*0808*/ 	.word	0x000000ff
        /*080c*/ 	.word	0x00000000
        /*0810*/ 	.short	0x010a
        /*0812*/ 	.byte	0x05
	.zero		1


	//   ....[114]....
        /*0814*/ 	.word	0x00003f90
        /*0818*/ 	.word	0x000000ff
        /*081c*/ 	.word	0x00000000
        /*0820*/ 	.short	0x010a
        /*0822*/ 	.byte	0x05
	.zero		1


	//   ....[115]....
        /*0824*/ 	.word	0x00004030
        /*0828*/ 	.word	0x000000ff
        /*082c*/ 	.word	0x00000000
        /*0830*/ 	.short	0x010a
        /*0832*/ 	.byte	0x05
	.zero		1


	//   ....[116]....
        /*0834*/ 	.word	0x000040d0
        /*0838*/ 	.word	0x000000ff
        /*083c*/ 	.word	0x00000000
        /*0840*/ 	.short	0x010a
        /*0842*/ 	.byte	0x05
	.zero		1


	//   ....[117]....
        /*0844*/ 	.word	0x00004180
        /*0848*/ 	.word	0x00000000
        /*084c*/ 	.word	0x00000000
        /*0850*/ 	.short	0x010a
        /*0852*/ 	.byte	0xff
	.zero		1


	//   ....[118]....
        /*0854*/ 	.word	0x000042b0
        /*0858*/ 	.word	0x000000ff
        /*085c*/ 	.word	0x00000238
        /*0860*/ 	.short	0x010a
        /*0862*/ 	.byte	0x04
	.zero		1


	//   ....[119]....
        /*0864*/ 	.word	0x00004350
        /*0868*/ 	.word	0x000000ff
        /*086c*/ 	.word	0x00000230
        /*0870*/ 	.short	0x010a
        /*0872*/ 	.byte	0x04
	.zero		1


	//   ....[120]....
        /*0874*/ 	.word	0x000043f0
        /*0878*/ 	.word	0x000000ff
        /*087c*/ 	.word	0x00000000
        /*0880*/ 	.short	0x0101
        /*0882*/ 	.byte	0x05
	.zero		1


	//   ....[121]....
        /*0884*/ 	.word	0x00004430
        /*0888*/ 	.word	0x000000ff
        /*088c*/ 	.word	0x00000238
        /*0890*/ 	.short	0x0106
        /*0892*/ 	.byte	0x04
	.zero		1


	//   ....[122]....
        /*0894*/ 	.word	0x00004470
        /*0898*/ 	.word	0x00000000
        /*089c*/ 	.word	0x00000238
        /*08a0*/ 	.short	0x010a
        /*08a2*/ 	.byte	0xff
	.zero		1


	//   ....[123]....
        /*08a4*/ 	.word	0x000046b0
        /*08a8*/ 	.word	0x000000ff
        /*08ac*/ 	.word	0x00000008
        /*08b0*/ 	.short	0x010a
        /*08b2*/ 	.byte	0x05
	.zero		1


	//   ....[124]....
        /*08b4*/ 	.word	0x000046d0
        /*08b8*/ 	.word	0x000000ff
        /*08bc*/ 	.word	0x00000008
        /*08c0*/ 	.short	0x010a
        /*08c2*/ 	.byte	0x05
	.zero		1


	//   ....[125]....
        /*08c4*/ 	.word	0x00004860
        /*08c8*/ 	.word	0x000000ff
        /*08cc*/ 	.word	0x00000008
        /*08d0*/ 	.short	0x010a
        /*08d2*/ 	.byte	0x05
	.zero		1


	//   ....[126]....
        /*08d4*/ 	.word	0x00004880
        /*08d8*/ 	.word	0x000000ff
        /*08dc*/ 	.word	0x00000008
        /*08e0*/ 	.short	0x010a
        /*08e2*/ 	.byte	0x05
	.zero		1


	//   ....[127]....
        /*08e4*/ 	.word	0x00004940
        /*08e8*/ 	.word	0x000000ff
        /*08ec*/ 	.word	0x00000000
        /*08f0*/ 	.short	0x0101
        /*08f2*/ 	.byte	0x04
	.zero		1


	//   ....[128]....
        /*08f4*/ 	.word	0x00004c60
        /*08f8*/ 	.word	0x000000ff
        /*08fc*/ 	.word	0x00000230
        /*0900*/ 	.short	0x010a
        /*0902*/ 	.byte	0x0e
	.zero		1


	//   ....[129]....
        /*0904*/ 	.word	0x00004d00
        /*0908*/ 	.word	0x000000ff
        /*090c*/ 	.word	0x00000000
        /*0910*/ 	.short	0x0101
        /*0912*/ 	.byte	0x16
	.zero		1


	//   ....[130]....
        /*0914*/ 	.word	0x00004d40
        /*0918*/ 	.word	0x000000ff
        /*091c*/ 	.word	0x00000250
        /*0920*/ 	.short	0x010a
        /*0922*/ 	.byte	0x13
	.zero		1


	//   ....[131]....
        /*0924*/ 	.word	0x00004de0
        /*0928*/ 	.word	0x000000ff
        /*092c*/ 	.word	0x00000000
        /*0930*/ 	.short	0x010a
        /*0932*/ 	.byte	0x04
	.zero		1


	//   ....[132]....
        /*0934*/ 	.word	0x00004e30
        /*0938*/ 	.word	0x000000ff
        /*093c*/ 	.word	0x00000000
        /*0940*/ 	.short	0x010a
        /*0942*/ 	.byte	0x0b
	.zero		1


	//   ....[133]....
        /*0944*/ 	.word	0x00004f60
        /*0948*/ 	.word	0x000000ff
        /*094c*/ 	.word	0x00000000
        /*0950*/ 	.short	0x010a
        /*0952*/ 	.byte	0x05
	.zero		1


	//   ....[134]....
        /*0954*/ 	.word	0x00005160
        /*0958*/ 	.word	0x000000ff
        /*095c*/ 	.word	0x00000000
        /*0960*/ 	.short	0x010a
        /*0962*/ 	.byte	0x04
	.zero		1


	//   ....[135]....
        /*0964*/ 	.word	0x00005200
        /*0968*/ 	.word	0x00000000
        /*096c*/ 	.word	0x00000000
        /*0970*/ 	.short	0x010a
        /*0972*/ 	.byte	0xff
	.zero		1


	//   ....[136]....
        /*0974*/ 	.word	0x00005240
        /*0978*/ 	.word	0x00000000
        /*097c*/ 	.word	0x00000000
        /*0980*/ 	.short	0x010a
        /*0982*/ 	.byte	0xff
	.zero		1


	//   ....[137]....
        /*0984*/ 	.word	0x000052b0
        /*0988*/ 	.word	0x000000ff
        /*098c*/ 	.word	0x00000000
        /*0990*/ 	.short	0x0101
        /*0992*/ 	.byte	0x04
	.zero		1


	//   ....[138]....
        /*0994*/ 	.word	0x000052f0
        /*0998*/ 	.word	0x000000ff
        /*099c*/ 	.word	0x00000260
        /*09a0*/ 	.short	0x010a
        /*09a2*/ 	.byte	0x0e
	.zero		1


	//   ....[139]....
        /*09a4*/ 	.word	0x00005360
        /*09a8*/ 	.word	0x000000ff
        /*09ac*/ 	.word	0x00000000
        /*09b0*/ 	.short	0x0101
        /*09b2*/ 	.byte	0x04
	.zero		1


	//   ....[140]....
        /*09b4*/ 	.word	0x00005850
        /*09b8*/ 	.word	0x000000ff
        /*09bc*/ 	.word	0x00000230
        /*09c0*/ 	.short	0x010a
        /*09c2*/ 	.byte	0x19
	.zero		1


	//   ....[141]....
        /*09c4*/ 	.word	0x000058f0
        /*09c8*/ 	.word	0x000000ff
        /*09cc*/ 	.word	0x00000000
        /*09d0*/ 	.short	0x0101
        /*09d2*/ 	.byte	0x29
	.zero		1


	//   ....[142]....
        /*09d4*/ 	.word	0x00005e40
        /*09d8*/ 	.word	0x000000ff
        /*09dc*/ 	.word	0x00000228
        /*09e0*/ 	.short	0x010a
        /*09e2*/ 	.byte	0x19
	.zero		1


	//   ....[143]....
        /*09e4*/ 	.word	0x00005fe0
        /*09e8*/ 	.word	0x000000ff
        /*09ec*/ 	.word	0x00000210
        /*09f0*/ 	.short	0x010a
        /*09f2*/ 	.byte	0x19
	.zero		1


	//   ....[144]....
        /*09f4*/ 	.word	0x00006220
        /*09f8*/ 	.word	0x000000ff
        /*09fc*/ 	.word	0x00000200
        /*0a00*/ 	.short	0x010b
        /*0a02*/ 	.byte	0x19
	.zero		1


	//   ....[145]....
        /*0a04*/ 	.word	0x00006230
        /*0a08*/ 	.word	0x000000ff
        /*0a0c*/ 	.word	0x00000000
        /*0a10*/ 	.short	0x0101
        /*0a12*/ 	.byte	0x2b
	.zero		1


	//   ....[146]....
        /*0a14*/ 	.word	0x00006240
        /*0a18*/ 	.word	0x000000ff
        /*0a1c*/ 	.word	0x00000218
        /*0a20*/ 	.short	0x010a
        /*0a22*/ 	.byte	0x19
	.zero		1


	//   ....[147]....
        /*0a24*/ 	.word	0x00006410
        /*0a28*/ 	.word	0x000000ff
        /*0a2c*/ 	.word	0x00000208
        /*0a30*/ 	.short	0x010b
        /*0a32*/ 	.byte	0x19
	.zero		1


	//   ....[148]....
        /*0a34*/ 	.word	0x00006420
        /*0a38*/ 	.word	0x000000ff
        /*0a3c*/ 	.word	0x00000000
        /*0a40*/ 	.short	0x0101
        /*0a42*/ 	.byte	0x2a
	.zero		1


	//   ....[149]....
        /*0a44*/ 	.word	0x00006450
        /*0a48*/ 	.word	0x000000ff
        /*0a4c*/ 	.word	0x00000210
        /*0a50*/ 	.short	0x010a
        /*0a52*/ 	.byte	0x19
	.zero		1


	//   ....[150]....
        /*0a54*/ 	.word	0x00006490
        /*0a58*/ 	.word	0x00000000
        /*0a5c*/ 	.word	0x00000218
        /*0a60*/ 	.short	0x010a
        /*0a62*/ 	.byte	0xff
	.zero		1


	//   ....[151]....
        /*0a64*/ 	.word	0x00006830
        /*0a68*/ 	.word	0x000000ff
        /*0a6c*/ 	.word	0x00000230
        /*0a70*/ 	.short	0x010a
        /*0a72*/ 	.byte	0x31
	.zero		1


	//   ....[152]....
        /*0a74*/ 	.word	0x00006900
        /*0a78*/ 	.word	0x000000ff
        /*0a7c*/ 	.word	0x00000000
        /*0a80*/ 	.short	0x0101
        /*0a82*/ 	.byte	0x04
	.zero		1


	//   ....[153]....
        /*0a84*/ 	.word	0x00007560
        /*0a88*/ 	.word	0x00000000
        /*0a8c*/ 	.word	0x00000200
        /*0a90*/ 	.short	0x010a
        /*0a92*/ 	.byte	0xff
	.zero		1


	//   ....[154]....
        /*0a94*/ 	.word	0x00007610
        /*0a98*/ 	.word	0x000000bb
        /*0a9c*/ 	.word	0x00000240
        /*0aa0*/ 	.short	0x010a
        /*0aa2*/ 	.byte	0xff
	.zero		1


	//   ....[155]....
        /*0aa4*/ 	.word	0x00007820
        /*0aa8*/ 	.word	0x00000000
        /*0aac*/ 	.word	0x00000200
        /*0ab0*/ 	.short	0x010a
        /*0ab2*/ 	.byte	0xff
	.zero		1


	//   ....[156]....
        /*0ab4*/ 	.word	0x00007970
        /*0ab8*/ 	.word	0x00000002
        /*0abc*/ 	.word	0x00000000
        /*0ac0*/ 	.short	0x0101
        /*0ac2*/ 	.byte	0xff
	.zero		1


	//   ....[157]....
        /*0ac4*/ 	.word	0x000079d0
        /*0ac8*/ 	.word	0x000000bb
        /*0acc*/ 	.word	0x00000240
        /*0ad0*/ 	.short	0x010a
        /*0ad2*/ 	.byte	0xff
	.zero		1


	//   ....[158]....
        /*0ad4*/ 	.word	0x00008da0
        /*0ad8*/ 	.word	0x000000c7
        /*0adc*/ 	.word	0x00000200
        /*0ae0*/ 	.short	0x010a
        /*0ae2*/ 	.byte	0xff
	.zero		1


	//   ....[159]....
        /*0ae4*/ 	.word	0x00008e80
        /*0ae8*/ 	.word	0x000000c7
        /*0aec*/ 	.word	0x00000200
        /*0af0*/ 	.short	0x010a
        /*0af2*/ 	.byte	0xff
	.zero		1


	//   ....[160]....
        /*0af4*/ 	.word	0x00008fb0
        /*0af8*/ 	.word	0x00000000
        /*0afc*/ 	.word	0x00000000
        /*0b00*/ 	.short	0x0101
        /*0b02*/ 	.byte	0xff
	.zero		1


	//   ....[161]....
        /*0b04*/ 	.word	0x000093e0
        /*0b08*/ 	.word	0x000000bb
        /*0b0c*/ 	.word	0x00000000
        /*0b10*/ 	.short	0x0101
        /*0b12*/ 	.byte	0xff
	.zero		1


	//   ....[162]....
        /*0b14*/ 	.word	0x0000a450
        /*0b18*/ 	.word	0x00000000
        /*0b1c*/ 	.word	0x00000100
        /*0b20*/ 	.short	0x010a
        /*0b22*/ 	.byte	0xff
	.zero		1


	//   ....[163]....
        /*0b24*/ 	.word	0x0000a4b0
        /*0b28*/ 	.word	0x00000000
        /*0b2c*/ 	.word	0x00000100
        /*0b30*/ 	.short	0x010a
        /*0b32*/ 	.byte	0xff
	.zero		1


	//   ....[164]....
        /*0b34*/ 	.word	0x0000a510
        /*0b38*/ 	.word	0x00000000
        /*0b3c*/ 	.word	0x00000230
        /*0b40*/ 	.short	0x010a
        /*0b42*/ 	.byte	0xff
	.zero		1


	//   ....[165]....
        /*0b44*/ 	.word	0x0000a570
        /*0b48*/ 	.word	0x00000000
        /*0b4c*/ 	.word	0x00000000
        /*0b50*/ 	.short	0x010a
        /*0b52*/ 	.byte	0xff
	.zero		1


	//   ....[166]....
        /*0b54*/ 	.word	0x0000a5d0
        /*0b58*/ 	.word	0x00000000
        /*0b5c*/ 	.word	0x00000000
        /*0b60*/ 	.short	0x010a
        /*0b62*/ 	.byte	0xff
	.zero		1


	//   ....[167]....
        /*0b64*/ 	.word	0x0000a630
        /*0b68*/ 	.word	0x00000000
        /*0b6c*/ 	.word	0x00000000
        /*0b70*/ 	.short	0x010a
        /*0b72*/ 	.byte	0xff
	.zero		1


	//   ....[168]....
        /*0b74*/ 	.word	0x0000a690
        /*0b78*/ 	.word	0x00000000
        /*0b7c*/ 	.word	0x00000000
        /*0b80*/ 	.short	0x010a
        /*0b82*/ 	.byte	0xff
	.zero		1


	//   ....[169]....
        /*0b84*/ 	.word	0x0000a6f0
        /*0b88*/ 	.word	0x00000000
        /*0b8c*/ 	.word	0x00000000
        /*0b90*/ 	.short	0x010a
        /*0b92*/ 	.byte	0xff
	.zero		1


	//   ....[170]....
        /*0b94*/ 	.word	0x0000a750
        /*0b98*/ 	.word	0x00000000
        /*0b9c*/ 	.word	0x00000000
        /*0ba0*/ 	.short	0x010a
        /*0ba2*/ 	.byte	0xff
	.zero		1


	//   ....[171]....
        /*0ba4*/ 	.word	0x0000a7b0
        /*0ba8*/ 	.word	0x00000000
        /*0bac*/ 	.word	0x00000000
        /*0bb0*/ 	.short	0x010a
        /*0bb2*/ 	.byte	0xff
	.zero		1


	//   ....[172]....
        /*0bb4*/ 	.word	0x0000a810
        /*0bb8*/ 	.word	0x00000000
        /*0bbc*/ 	.word	0x00000000
        /*0bc0*/ 	.short	0x010a
        /*0bc2*/ 	.byte	0xff
	.zero		1


	//   ....[173]....
        /*0bc4*/ 	.word	0x0000a870
        /*0bc8*/ 	.word	0x00000000
        /*0bcc*/ 	.word	0x00000000
        /*0bd0*/ 	.short	0x010a
        /*0bd2*/ 	.byte	0xff
	.zero		1


	//   ....[174]....
        /*0bd4*/ 	.word	0x0000a8d0
        /*0bd8*/ 	.word	0x00000000
        /*0bdc*/ 	.word	0x00000000
        /*0be0*/ 	.short	0x010a
        /*0be2*/ 	.byte	0xff
	.zero		1


	//   ....[175]....
        /*0be4*/ 	.word	0x0000a930
        /*0be8*/ 	.word	0x00000000
        /*0bec*/ 	.word	0x00000000
        /*0bf0*/ 	.short	0x010a
        /*0bf2*/ 	.byte	0xff
	.zero		1


	//   ....[176]....
        /*0bf4*/ 	.word	0x0000a990
        /*0bf8*/ 	.word	0x00000000
        /*0bfc*/ 	.word	0x00000000
        /*0c00*/ 	.short	0x010a
        /*0c02*/ 	.byte	0xff
	.zero		1


	//   ....[177]....
        /*0c04*/ 	.word	0x0000a9f0
        /*0c08*/ 	.word	0x00000000
        /*0c0c*/ 	.word	0x00000000
        /*0c10*/ 	.short	0x010a
        /*0c12*/ 	.byte	0xff
	.zero		1


	//   ....[178]....
        /*0c14*/ 	.word	0x0000aa50
        /*0c18*/ 	.word	0x00000000
        /*0c1c*/ 	.word	0x00000000
        /*0c20*/ 	.short	0x010a
        /*0c22*/ 	.byte	0xff
	.zero		1


	//   ....[179]....
        /*0c24*/ 	.word	0x0000aab0
        /*0c28*/ 	.word	0x00000000
        /*0c2c*/ 	.word	0x00000000
        /*0c30*/ 	.short	0x010a
        /*0c32*/ 	.byte	0xff
	.zero		1


	//   ....[180]....
        /*0c34*/ 	.word	0x0000ab10
        /*0c38*/ 	.word	0x00000000
        /*0c3c*/ 	.word	0x00000000
        /*0c40*/ 	.short	0x010a
        /*0c42*/ 	.byte	0xff
	.zero		1


	//   ....[181]....
        /*0c44*/ 	.word	0x0000ab70
        /*0c48*/ 	.word	0x00000000
        /*0c4c*/ 	.word	0x00000000
        /*0c50*/ 	.short	0x010a
        /*0c52*/ 	.byte	0xff
	.zero		1


	//   ....[182]....
        /*0c54*/ 	.word	0x0000abd0
        /*0c58*/ 	.word	0x00000000
        /*0c5c*/ 	.word	0x00000000
        /*0c60*/ 	.short	0x010a
        /*0c62*/ 	.byte	0xff
	.zero		1


	//   ....[183]....
        /*0c64*/ 	.word	0x0000ac30
        /*0c68*/ 	.word	0x00000000
        /*0c6c*/ 	.word	0x00000000
        /*0c70*/ 	.short	0x010a
        /*0c72*/ 	.byte	0xff
	.zero		1


	//   ....[184]....
        /*0c74*/ 	.word	0x0000ac90
        /*0c78*/ 	.word	0x00000000
        /*0c7c*/ 	.word	0x00000000
        /*0c80*/ 	.short	0x010a
        /*0c82*/ 	.byte	0xff
	.zero		1


	//   ....[185]....
        /*0c84*/ 	.word	0x0000acf0
        /*0c88*/ 	.word	0x00000000
        /*0c8c*/ 	.word	0x00000000
        /*0c90*/ 	.short	0x010a
        /*0c92*/ 	.byte	0xff
	.zero		1


	//   ....[186]....
        /*0c94*/ 	.word	0x0000ad50
        /*0c98*/ 	.word	0x00000000
        /*0c9c*/ 	.word	0x00000000
        /*0ca0*/ 	.short	0x010a
        /*0ca2*/ 	.byte	0xff
	.zero		1


	//   ....[187]....
        /*0ca4*/ 	.word	0x0000adb0
        /*0ca8*/ 	.word	0x00000000
        /*0cac*/ 	.word	0x00000000
        /*0cb0*/ 	.short	0x010a
        /*0cb2*/ 	.byte	0xff
	.zero		1


	//   ....[188]....
        /*0cb4*/ 	.word	0x0000ae10
        /*0cb8*/ 	.word	0x00000000
        /*0cbc*/ 	.word	0x00000000
        /*0cc0*/ 	.short	0x010a
        /*0cc2*/ 	.byte	0xff
	.zero		1


	//   ....[189]....
        /*0cc4*/ 	.word	0x0000ae70
        /*0cc8*/ 	.word	0x00000000
        /*0ccc*/ 	.word	0x00000000
        /*0cd0*/ 	.short	0x010a
        /*0cd2*/ 	.byte	0xff
	.zero		1


	//   ....[190]....
        /*0cd4*/ 	.word	0x0000aed0
        /*0cd8*/ 	.word	0x00000000
        /*0cdc*/ 	.word	0x00000000
        /*0ce0*/ 	.short	0x010a
        /*0ce2*/ 	.byte	0xff
	.zero		1


	//   ....[191]....
        /*0ce4*/ 	.word	0x0000af30
        /*0ce8*/ 	.word	0x00000000
        /*0cec*/ 	.word	0x00000000
        /*0cf0*/ 	.short	0x010a
        /*0cf2*/ 	.byte	0xff
	.zero		1


	//   ....[192]....
        /*0cf4*/ 	.word	0x0000af90
        /*0cf8*/ 	.word	0x00000000
        /*0cfc*/ 	.word	0x00000000
        /*0d00*/ 	.short	0x010a
        /*0d02*/ 	.byte	0xff
	.zero		1


	//   ....[193]....
        /*0d04*/ 	.word	0x0000aff0
        /*0d08*/ 	.word	0x00000000
        /*0d0c*/ 	.word	0x00000000
        /*0d10*/ 	.short	0x010a
        /*0d12*/ 	.byte	0xff
	.zero		1


	//   ....[194]....
        /*0d14*/ 	.word	0x0000b050
        /*0d18*/ 	.word	0x00000000
        /*0d1c*/ 	.word	0x00000000
        /*0d20*/ 	.short	0x010a
        /*0d22*/ 	.byte	0xff
	.zero		1


	//   ....[195]....
        /*0d24*/ 	.word	0x0000b0b0
        /*0d28*/ 	.word	0x00000000
        /*0d2c*/ 	.word	0x00000000
        /*0d30*/ 	.short	0x010a
        /*0d32*/ 	.byte	0xff
	.zero		1


	//   ....[196]....
        /*0d34*/ 	.word	0x0000b110
        /*0d38*/ 	.word	0x00000004
        /*0d3c*/ 	.word	0x00000238
        /*0d40*/ 	.short	0x010a
        /*0d42*/ 	.byte	0xff
	.zero		1


	//   ....[197]....
        /*0d44*/ 	.word	0x0000b170
        /*0d48*/ 	.word	0x00000004
        /*0d4c*/ 	.word	0x00000230
        /*0d50*/ 	.short	0x010a
        /*0d52*/ 	.byte	0xff
	.zero		1


	//   ....[198]....
        /*0d54*/ 	.word	0x0000b1d0
        /*0d58*/ 	.word	0x00000005
        /*0d5c*/ 	.word	0x00000008
        /*0d60*/ 	.short	0x010a
        /*0d62*/ 	.byte	0xff
	.zero		1


	//   ....[199]....
        /*0d64*/ 	.word	0x0000b2b0
        /*0d68*/ 	.word	0x00000003
        /*0d6c*/ 	.word	0x00000008
        /*0d70*/ 	.short	0x010a
        /*0d72*/ 	.byte	0xff
	.zero		1


	//   ....[200]....
        /*0d74*/ 	.word	0x0000b310
        /*0d78*/ 	.word	0x00000004
        /*0d7c*/ 	.word	0x00000230
        /*0d80*/ 	.short	0x010a
        /*0d82*/ 	.byte	0xff
	.zero		1


	//   ....[201]....
        /*0d84*/ 	.word	0x0000b370
        /*0d88*/ 	.word	0x00000004
        /*0d8c*/ 	.word	0x00000250
        /*0d90*/ 	.short	0x010a
        /*0d92*/ 	.byte	0xff
	.zero		1


	//   ....[202]....
        /*0d94*/ 	.word	0x0000b3d0
        /*0d98*/ 	.word	0x00000004
        /*0d9c*/ 	.word	0x00000000
        /*0da0*/ 	.short	0x010a
        /*0da2*/ 	.byte	0xff
	.zero		1


	//   ....[203]....
        /*0da4*/ 	.word	0x0000b430
        /*0da8*/ 	.word	0x00000000
        /*0dac*/ 	.word	0x00000000
        /*0db0*/ 	.short	0x010a
        /*0db2*/ 	.byte	0xff
	.zero		1


	//   ....[204]....
        /*0db4*/ 	.word	0x0000b490
        /*0db8*/ 	.word	0x00000000
        /*0dbc*/ 	.word	0x00000260
        /*0dc0*/ 	.short	0x010a
        /*0dc2*/ 	.byte	0xff
	.zero		1


	//   ....[205]....
        /*0dc4*/ 	.word	0x0000b4f0
        /*0dc8*/ 	.word	0x00000002
        /*0dcc*/ 	.word	0x00000230
        /*0dd0*/ 	.short	0x010a
        /*0dd2*/ 	.byte	0xff
	.zero		1


	//   ....[206]....
        /*0dd4*/ 	.word	0x0000b550
        /*0dd8*/ 	.word	0x00000002
        /*0ddc*/ 	.word	0x00000228
        /*0de0*/ 	.short	0x010a
        /*0de2*/ 	.byte	0xff
	.zero		1


	//   ....[207]....
        /*0de4*/ 	.word	0x0000b5b0
        /*0de8*/ 	.word	0x00000003
        /*0dec*/ 	.word	0x00000210
        /*0df0*/ 	.short	0x010a
        /*0df2*/ 	.byte	0xff
	.zero		1


	//   ....[208]....
        /*0df4*/ 	.word	0x0000b610
        /*0df8*/ 	.word	0x00000003
        /*0dfc*/ 	.word	0x00000218
        /*0e00*/ 	.short	0x010a
        /*0e02*/ 	.byte	0xff
	.zero		1


	//   ....[209]....
        /*0e04*/ 	.word	0x0000b670
        /*0e08*/ 	.word	0x00000000
        /*0e0c*/ 	.word	0x00000210
        /*0e10*/ 	.short	0x010a
        /*0e12*/ 	.byte	0xff
	.zero		1


	//   ....[210]....
        /*0e14*/ 	.word	0x0000b6d0
        /*0e18*/ 	.word	0x00000000
        /*0e1c*/ 	.word	0x00000230
        /*0e20*/ 	.short	0x010a
        /*0e22*/ 	.byte	0xff
	.zero		1


	//   ....[211]....
        /*0e24*/ 	.word	0x0000b720
        /*0e28*/ 	.word	0x00000000
        /*0e2c*/ 	.word	0x00000200
        /*0e30*/ 	.short	0x010a
        /*0e32*/ 	.byte	0xff
	.zero		1


	//   ....[212]....
        /*0e34*/ 	.word	0x0000b770
        /*0e38*/ 	.word	0x000000bb
        /*0e3c*/ 	.word	0x00000240
        /*0e40*/ 	.short	0x010a
        /*0e42*/ 	.byte	0xff
	.zero		1


	//   ....[213]....
        /*0e44*/ 	.word	0x0000b7c0
        /*0e48*/ 	.word	0x000000c7
        /*0e4c*/ 	.word	0x00000200
        /*0e50*/ 	.short	0x010a
        /*0e52*/ 	.byte	0xff
	.zero		1


	//----- nvinfo : EIATTR_NUM_MBARRIERS
	.align		4
.L_47:
        /*0e54*/ 	.byte	0x03, 0x38
        /*0e56*/ 	.short	0x004d


	//----- nvinfo : EIATTR_EXIT_INSTR_OFFSETS
	.align		4
        /*0e58*/ 	.byte	0x04, 0x1c
        /*0e5a*/ 	.short	(.L_49 - .L_48)


	//   ....[0]....
.L_48:
        /*0e5c*/ 	.word	0x000041b0


	//   ....[1]....
        /*0e60*/ 	.word	0x00004440


	//   ....[2]....
        /*0e64*/ 	.word	0x000044a0


	//   ....[3]....
        /*0e68*/ 	.word	0x00005580


	//   ....[4]....
        /*0e6c*/ 	.word	0x000064c0


	//   ....[5]....
        /*0e70*/ 	.word	0x00006500


	//   ....[6]....
        /*0e74*/ 	.word	0x0000a430


	//----- nvinfo : EIATTR_MAX_THREADS
	.align		4
.L_49:
        /*0e78*/ 	.byte	0x04, 0x05
        /*0e7a*/ 	.short	(.L_51 - .L_50)
.L_50:
        /*0e7c*/ 	.word	0x00000100
        /*0e80*/ 	.word	0x00000001
        /*0e84*/ 	.word	0x00000001


	//----- nvinfo : EIATTR_CRS_STACK_SIZE
	.align		4
.L_51:
        /*0e88*/ 	.byte	0x04, 0x1e
        /*0e8a*/ 	.short	(.L_53 - .L_52)
.L_52:
        /*0e8c*/ 	.word	0x00000000


	//----- nvinfo : EIATTR_CBANK_PARAM_SIZE
	.align		4
.L_53:
        /*0e90*/ 	.byte	0x03, 0x19
        /*0e92*/ 	.short	0x0800


	//----- nvinfo : EIATTR_PARAM_CBANK
	.align		4
        /*0e94*/ 	.byte	0x04, 0x0a
        /*0e96*/ 	.short	(.L_55 - .L_54)
	.align		4
.L_54:
        /*0e98*/ 	.word	index@(.nv.constant0._ZN7cutlass13device_kernelINS_4conv6kernel13ConvUniversalINS1_16ConvProblemShapeILNS1_8OperatorE1ELi2EEENS1_10collective14CollectiveConvINS1_47MainloopSm100TmaUmmaWarpSpecializedImplicitGemmILS5_1ELi32ELi2ELi1ELi2EN4cute5tupleIJNSA_1CILi2EEENSC_ILi1EEESE_EEEEENSB_IJNSC_ILi256EEENSC_ILi128EEENSB_IJNSC_ILi32EEEEEEEEENS_12float_e4m3_tESM_NSA_8TiledMMAINSA_8MMA_AtomIJNSA_10MMA_TraitsINSA_25SM100_MMA_F8F6F4_2x1SM_SSEJSM_SM_fSH_SI_NSA_17integral_constantINSA_4UMMA5MajorELST_0EEENSR_IST_LST_1EEENSR_INSS_7ScaleInELSW_0EEESX_EEEEEENSA_6LayoutINSB_IJSE_SE_SE_EEENSB_IJNSC_ILi0EEES12_S12_EEEEENSB_IJNSA_10UnderscoreES15_S15_EEEEENS7_6detail27Sm100ImplicitGemmTileTraitsINSA_25SM100_TMA_2SM_LOAD_IM2COLENSA_14ComposedLayoutINSA_7SwizzleILi1ELi4ELi3EEENSA_18smem_ptr_flag_bitsILi8EEENS10_INSB_IJNSC_ILi8EEESJ_EEENSB_IJSJ_SE_EEEEEEEvEENS19_INSA_18SM100_TMA_2SM_LOADENS1B_INS1C_ILi2ELi4ELi3EEES1F_NS10_INSB_IJNSC_ILi64EEES1G_EEENSB_IJSE_S1O_EEEEEEEvEEEENS_8epilogue10collective18CollectiveEpilogueINS1V_23Sm100TmaWarpSpecializedILi2ELi2ELi64ELb0ELb0EEEJNSB_IJSI_SI_SK_EEENSB_IJNS10_ISI_SE_EENS10_IS1O_SE_EEEEESM_NSB_IJNSB_IJlllEEESE_S12_EEESM_S25_NS1V_6fusion15FusionCallbacksIS1Z_NS26_17LinearCombinationISM_fSM_fLNS_15FloatRoundStyleE2EEES20_S23_JEEENSA_5SM1004TMEM4LOAD26SM100_TMEM_LOAD_32dp32b64xENSA_20SM90_TMA_LOAD_IM2COLENS1B_IS1N_S1F_NS10_INSB_IJS1G_S1O_EEENSB_IJS1O_SE_EEEEEEENSA_39AutoVectorizingCopyWithAssumedAlignmentILi128EEENSA_21SM90_TMA_STORE_IM2COLES2K_S2M_S2M_EEEvvEEEEvNT_6ParamsE)
        /*0e9c*/ 	.short	0x0380
        /*0e9e*/ 	.short	0x0800


	//----- nvinfo : EIATTR_SW_WAR
	.align		4
.L_55:
        /*0ea0*/ 	.byte	0x04, 0x36
        /*0ea2*/ 	.short	(.L_57 - .L_56)
.L_56:
        /*0ea4*/ 	.word	0x00000008
.L_57:


//--------------------- .nv.callgraph             --------------------------
	.section	.nv.callgraph,"",@"SHT_CUDA_CALLGRAPH"
	.align	4
	.sectionentsize	8
	.align		4
        /*0000*/ 	.word	0x00000000
	.align		4
        /*0004*/ 	.word	0xffffffff
	.align		4
        /*0008*/ 	.word	index@(_ZN7cutlass13device_kernelINS_4conv6kernel13ConvUniversalINS1_16ConvProblemShapeILNS1_8OperatorE1ELi2EEENS1_10collective14CollectiveConvINS1_47MainloopSm100TmaUmmaWarpSpecializedImplicitGemmILS5_1ELi32ELi2ELi1ELi2EN4cute5tupleIJNSA_1CILi2EEENSC_ILi1EEESE_EEEEENSB_IJNSC_ILi256EEENSC_ILi128EEENSB_IJNSC_ILi32EEEEEEEEENS_12float_e4m3_tESM_NSA_8TiledMMAINSA_8MMA_AtomIJNSA_10MMA_TraitsINSA_25SM100_MMA_F8F6F4_2x1SM_SSEJSM_SM_fSH_SI_NSA_17integral_constantINSA_4UMMA5MajorELST_0EEENSR_IST_LST_1EEENSR_INSS_7ScaleInELSW_0EEESX_EEEEEENSA_6LayoutINSB_IJSE_SE_SE_EEENSB_IJNSC_ILi0EEES12_S12_EEEEENSB_IJNSA_10UnderscoreES15_S15_EEEEENS7_6detail27Sm100ImplicitGemmTileTraitsINSA_25SM100_TMA_2SM_LOAD_IM2COLENSA_14ComposedLayoutINSA_7SwizzleILi1ELi4ELi3EEENSA_18smem_ptr_flag_bitsILi8EEENS10_INSB_IJNSC_ILi8EEESJ_EEENSB_IJSJ_SE_EEEEEEEvEENS19_INSA_18SM100_TMA_2SM_LOADENS1B_INS1C_ILi2ELi4ELi3EEES1F_NS10_INSB_IJNSC_ILi64EEES1G_EEENSB_IJSE_S1O_EEEEEEEvEEEENS_8epilogue10collective18CollectiveEpilogueINS1V_23Sm100TmaWarpSpecializedILi2ELi2ELi64ELb0ELb0EEEJNSB_IJSI_SI_SK_EEENSB_IJNS10_ISI_SE_EENS10_IS1O_SE_EEEEESM_NSB_IJNSB_IJlllEEESE_S12_EEESM_S25_NS1V_6fusion15FusionCallbacksIS1Z_NS26_17LinearCombinationISM_fSM_fLNS_15FloatRoundStyleE2EEES20_S23_JEEENSA_5SM1004TMEM4LOAD26SM100_TMEM_LOAD_32dp32b64xENSA_20SM90_TMA_LOAD_IM2COLENS1B_IS1N_S1F_NS10_INSB_IJS1G_S1O_EEENSB_IJS1O_SE_EEEEEEENSA_39AutoVectorizingCopyWithAssumedAlignmentILi128EEENSA_21SM90_TMA_STORE_IM2COLES2K_S2M_S2M_EEEvvEEEEvNT_6ParamsE)
	.align		4
        /*000c*/ 	.word	index@(__assertfail)
	.align		4
        /*0010*/ 	.word	0x00000000
	.align		4
        /*0014*/ 	.word	0xfffffffe
	.align		4
        /*0018*/ 	.word	0x00000000
	.align		4
        /*001c*/ 	.word	0xfffffffd
	.align		4
        /*0020*/ 	.word	0x00000000
	.align		4
        /*0024*/ 	.word	0xfffffffc


//--------------------- .nv.constant4             --------------------------
	.section	.nv.constant4,"a",@progbits
	.align	8
	.align		8
.nv.constant4:
        /*0000*/ 	.dword	__assertfail
	.align		8
        /*0008*/ 	.dword	__unnamed_1
	.align		8
        /*0010*/ 	.dword	__unnamed_2
	.align		8
        /*0018*/ 	.dword	_ZN39_INTERNAL_fafab940_4_k_cu_8fbbf78a_32274cuda3std3__45__cpo5beginE
	.align		8
        /*0020*/ 	.dword	_ZN39_INTERNAL_fafab940_4_k_cu_8fbbf78a_32274cuda3std3__45__cpo3endE
	.align		8
        /*0028*/ 	.dword	_ZN39_INTERNAL_fafab940_4_k_cu_8fbbf78a_32274cuda3std3__45__cpo6cbeginE
	.align		8
        /*0030*/ 	.dword	_ZN39_INTERNAL_fafab940_4_k_cu_8fbbf78a_32274cuda3std3__45__cpo4cendE
	.align		8
        /*0038*/ 	.dword	_ZN39_INTERNAL_fafab940_4_k_cu_8fbbf78a_32274cuda3std3__441_GLOBAL__N__fafab940_4_k_cu_8fbbf78a_32276ignoreE
	.align		8
        /*0040*/ 	.dword	_ZN39_INTERNAL_fafab940_4_k_cu_8fbbf78a_32274cuda3std3__419piecewise_constructE
	.align		8
        /*0048*/ 	.dword	_ZN39_INTERNAL_fafab940_4_k_cu_8fbbf78a_32274cuda3std3__48in_placeE
	.align		8
        /*0050*/ 	.dword	_ZN39_INTERNAL_fafab940_4_k_cu_8fbbf78a_32274cuda3std6ranges3__45__cpo4swapE
	.align		8
        /*0058*/ 	.dword	_ZN39_INTERNAL_fafab940_4_k_cu_8fbbf78a_32274cuda3std6ranges3__45__cpo9iter_moveE
	.align		8
        /*0060*/ 	.dword	_ZN39_INTERNAL_fafab940_4_k_cu_8fbbf78a_32274cute7productE
	.align		8
        /*0068*/ 	.dword	_ZN39_INTERNAL_fafab940_4_k_cu_8fbbf78a_32274cute1_E
	.align		8
        /*0070*/ 	.dword	$str$27
	.align		8
        /*0078*/ 	.dword	$str$28
	.align		8
        /*0080*/ 	.dword	$str$29
	.align		8
        /*0088*/ 	.dword	$str$30


//--------------------- .text._ZN7cutlass13device_kernelINS_4conv6kernel13ConvUniversalINS1_16ConvProblemShapeILNS1_8OperatorE1ELi2EEENS1_10collective14CollectiveConvINS1_47MainloopSm100TmaUmmaWarpSpecializedImplicitGemmILS5_1ELi32ELi2ELi1ELi2EN4cute5tupleIJNSA_1CILi2EEENSC_ILi1EEESE_EEEEENSB_IJNSC_ILi256EEENSC_ILi128EEENSB_IJNSC_ILi32EEEEEEEEENS_12float_e4m3_tESM_NSA_8TiledMMAINSA_8MMA_AtomIJNSA_10MMA_TraitsINSA_25SM100_MMA_F8F6F4_2x1SM_SSEJSM_SM_fSH_SI_NSA_17integral_constantINSA_4UMMA5MajorELST_0EEENSR_IST_LST_1EEENSR_INSS_7ScaleInELSW_0EEESX_EEEEEENSA_6LayoutINSB_IJSE_SE_SE_EEENSB_IJNSC_ILi0EEES12_S12_EEEEENSB_IJNSA_10UnderscoreES15_S15_EEEEENS7_6detail27Sm100ImplicitGemmTileTraitsINSA_25SM100_TMA_2SM_LOAD_IM2COLENSA_14ComposedLayoutINSA_7SwizzleILi1ELi4ELi3EEENSA_18smem_ptr_flag_bitsILi8EEENS10_INSB_IJNSC_ILi8EEESJ_EEENSB_IJSJ_SE_EEEEEEEvEENS19_INSA_18SM100_TMA_2SM_LOADENS1B_INS1C_ILi2ELi4ELi3EEES1F_NS10_INSB_IJNSC_ILi64EEES1G_EEENSB_IJSE_S1O_EEEEEEEvEEEENS_8epilogue10collective18CollectiveEpilogueINS1V_23Sm100TmaWarpSpecializedILi2ELi2ELi64ELb0ELb0EEEJNSB_IJSI_SI_SK_EEENSB_IJNS10_ISI_SE_EENS10_IS1O_SE_EEEEESM_NSB_IJNSB_IJlllEEESE_S12_EEESM_S25_NS1V_6fusion15FusionCallbacksIS1Z_NS26_17LinearCombinationISM_fSM_fLNS_15FloatRoundStyleE2EEES20_S23_JEEENSA_5SM1004TMEM4LOAD26SM100_TMEM_LOAD_32dp32b64xENSA_20SM90_TMA_LOAD_IM2COLENS1B_IS1N_S1F_NS10_INSB_IJS1G_S1O_EEENSB_IJS1O_SE_EEEEEEENSA_39AutoVectorizingCopyWithAssumedAlignmentILi128EEENSA_21SM90_TMA_STORE_IM2COLES2K_S2M_S2M_EEEvvEEEEvNT_6ParamsE --------------------------
	.section	.text._ZN7cutlass13device_kernelINS_4conv6kernel13ConvUniversalINS1_16ConvProblemShapeILNS1_8OperatorE1ELi2EEENS1_10collective14CollectiveConvINS1_47MainloopSm100TmaUmmaWarpSpecializedImplicitGemmILS5_1ELi32ELi2ELi1ELi2EN4cute5tupleIJNSA_1CILi2EEENSC_ILi1EEESE_EEEEENSB_IJNSC_ILi256EEENSC_ILi128EEENSB_IJNSC_ILi32EEEEEEEEENS_12float_e4m3_tESM_NSA_8TiledMMAINSA_8MMA_AtomIJNSA_10MMA_TraitsINSA_25SM100_MMA_F8F6F4_2x1SM_SSEJSM_SM_fSH_SI_NSA_17integral_constantINSA_4UMMA5MajorELST_0EEENSR_IST_LST_1EEENSR_INSS_7ScaleInELSW_0EEESX_EEEEEENSA_6LayoutINSB_IJSE_SE_SE_EEENSB_IJNSC_ILi0EEES12_S12_EEEEENSB_IJNSA_10UnderscoreES15_S15_EEEEENS7_6detail27Sm100ImplicitGemmTileTraitsINSA_25SM100_TMA_2SM_LOAD_IM2COLENSA_14ComposedLayoutINSA_7SwizzleILi1ELi4ELi3EEENSA_18smem_ptr_flag_bitsILi8EEENS10_INSB_IJNSC_ILi8EEESJ_EEENSB_IJSJ_SE_EEEEEEEvEENS19_INSA_18SM100_TMA_2SM_LOADENS1B_INS1C_ILi2ELi4ELi3EEES1F_NS10_INSB_IJNSC_ILi64EEES1G_EEENSB_IJSE_S1O_EEEEEEEvEEEENS_8epilogue10collective18CollectiveEpilogueINS1V_23Sm100TmaWarpSpecializedILi2ELi2ELi64ELb0ELb0EEEJNSB_IJSI_SI_SK_EEENSB_IJNS10_ISI_SE_EENS10_IS1O_SE_EEEEESM_NSB_IJNSB_IJlllEEESE_S12_EEESM_S25_NS1V_6fusion15FusionCallbacksIS1Z_NS26_17LinearCombinationISM_fSM_fLNS_15FloatRoundStyleE2EEES20_S23_JEEENSA_5SM1004TMEM4LOAD26SM100_TMEM_LOAD_32dp32b64xENSA_20SM90_TMA_LOAD_IM2COLENS1B_IS1N_S1F_NS10_INSB_IJS1G_S1O_EEENSB_IJS1O_SE_EEEEEEENSA_39AutoVectorizingCopyWithAssumedAlignmentILi128EEENSA_21SM90_TMA_STORE_IM2COLES2K_S2M_S2M_EEEvvEEEEvNT_6ParamsE,"ax",@progbits
	.align	128
.text._ZN7cutlass13device_kernelINS_4conv6kernel13ConvUniversalINS1_16ConvProblemShapeILNS1_8OperatorE1ELi2EEENS1_10collective14CollectiveConvINS1_47MainloopSm100TmaUmmaWarpSpecializedImplicitGemmILS5_1ELi32ELi2ELi1ELi2EN4cute5tupleIJNSA_1CILi2EEENSC_ILi1EEESE_EEEEENSB_IJNSC_ILi256EEENSC_ILi128EEENSB_IJNSC_ILi32EEEEEEEEENS_12float_e4m3_tESM_NSA_8TiledMMAINSA_8MMA_AtomIJNSA_10MMA_TraitsINSA_25SM100_MMA_F8F6F4_2x1SM_SSEJSM_SM_fSH_SI_NSA_17integral_constantINSA_4UMMA5MajorELST_0EEENSR_IST_LST_1EEENSR_INSS_7ScaleInELSW_0EEESX_EEEEEENSA_6LayoutINSB_IJSE_SE_SE_EEENSB_IJNSC_ILi0EEES12_S12_EEEEENSB_IJNSA_10UnderscoreES15_S15_EEEEENS7_6detail27Sm100ImplicitGemmTileTraitsINSA_25SM100_TMA_2SM_LOAD_IM2COLENSA_14ComposedLayoutINSA_7SwizzleILi1ELi4ELi3EEENSA_18smem_ptr_flag_bitsILi8EEENS10_INSB_IJNSC_ILi8EEESJ_EEENSB_IJSJ_SE_EEEEEEEvEENS19_INSA_18SM100_TMA_2SM_LOADENS1B_INS1C_ILi2ELi4ELi3EEES1F_NS10_INSB_IJNSC_ILi64EEES1G_EEENSB_IJSE_S1O_EEEEEEEvEEEENS_8epilogue10collective18CollectiveEpilogueINS1V_23Sm100TmaWarpSpecializedILi2ELi2ELi64ELb0ELb0EEEJNSB_IJSI_SI_SK_EEENSB_IJNS10_ISI_SE_EENS10_IS1O_SE_EEEEESM_NSB_IJNSB_IJlllEEESE_S12_EEESM_S25_NS1V_6fusion15FusionCallbacksIS1Z_NS26_17LinearCombinationISM_fSM_fLNS_15FloatRoundStyleE2EEES20_S23_JEEENSA_5SM1004TMEM4LOAD26SM100_TMEM_LOAD_32dp32b64xENSA_20SM90_TMA_LOAD_IM2COLENS1B_IS1N_S1F_NS10_INSB_IJS1G_S1O_EEENSB_IJS1O_SE_EEEEEEENSA_39AutoVectorizingCopyWithAssumedAlignmentILi128EEENSA_21SM90_TMA_STORE_IM2COLES2K_S2M_S2M_EEEvvEEEEvNT_6ParamsE:
        .type           _ZN7cutlass13device_kernelINS_4conv6kernel13ConvUniversalINS1_16ConvProblemShapeILNS1_8OperatorE1ELi2EEENS1_10collective14CollectiveConvINS1_47MainloopSm100TmaUmmaWarpSpecializedImplicitGemmILS5_1ELi32ELi2ELi1ELi2EN4cute5tupleIJNSA_1CILi2EEENSC_ILi1EEESE_EEEEENSB_IJNSC_ILi256EEENSC_ILi128EEENSB_IJNSC_ILi32EEEEEEEEENS_12float_e4m3_tESM_NSA_8TiledMMAINSA_8MMA_AtomIJNSA_10MMA_TraitsINSA_25SM100_MMA_F8F6F4_2x1SM_SSEJSM_SM_fSH_SI_NSA_17integral_constantINSA_4UMMA5MajorELST_0EEENSR_IST_LST_1EEENSR_INSS_7ScaleInELSW_0EEESX_EEEEEENSA_6LayoutINSB_IJSE_SE_SE_EEENSB_IJNSC_ILi0EEES12_S12_EEEEENSB_IJNSA_10UnderscoreES15_S15_EEEEENS7_6detail27Sm100ImplicitGemmTileTraitsINSA_25SM100_TMA_2SM_LOAD_IM2COLENSA_14ComposedLayoutINSA_7SwizzleILi1ELi4ELi3EEENSA_18smem_ptr_flag_bitsILi8EEENS10_INSB_IJNSC_ILi8EEESJ_EEENSB_IJSJ_SE_EEEEEEEvEENS19_INSA_18SM100_TMA_2SM_LOADENS1B_INS1C_ILi2ELi4ELi3EEES1F_NS10_INSB_IJNSC_ILi64EEES1G_EEENSB_IJSE_S1O_EEEEEEEvEEEENS_8epilogue10collective18CollectiveEpilogueINS1V_23Sm100TmaWarpSpecializedILi2ELi2ELi64ELb0ELb0EEEJNSB_IJSI_SI_SK_EEENSB_IJNS10_ISI_SE_EENS10_IS1O_SE_EEEEESM_NSB_IJNSB_IJlllEEESE_S12_EEESM_S25_NS1V_6fusion15FusionCallbacksIS1Z_NS26_17LinearCombinationISM_fSM_fLNS_15FloatRoundStyleE2EEES20_S23_JEEENSA_5SM1004TMEM4LOAD26SM100_TMEM_LOAD_32dp32b64xENSA_20SM90_TMA_LOAD_IM2COLENS1B_IS1N_S1F_NS10_INSB_IJS1G_S1O_EEENSB_IJS1O_SE_EEEEEEENSA_39AutoVectorizingCopyWithAssumedAlignmentILi128EEENSA_21SM90_TMA_STORE_IM2COLES2K_S2M_S2M_EEEvvEEEEvNT_6ParamsE,@function
        .size           _ZN7cutlass13device_kernelINS_4conv6kernel13ConvUniversalINS1_16ConvProblemShapeILNS1_8OperatorE1ELi2EEENS1_10collective14CollectiveConvINS1_47MainloopSm100TmaUmmaWarpSpecializedImplicitGemmILS5_1ELi32ELi2ELi1ELi2EN4cute5tupleIJNSA_1CILi2EEENSC_ILi1EEESE_EEEEENSB_IJNSC_ILi256EEENSC_ILi128EEENSB_IJNSC_ILi32EEEEEEEEENS_12float_e4m3_tESM_NSA_8TiledMMAINSA_8MMA_AtomIJNSA_10MMA_TraitsINSA_25SM100_MMA_F8F6F4_2x1SM_SSEJSM_SM_fSH_SI_NSA_17integral_constantINSA_4UMMA5MajorELST_0EEENSR_IST_LST_1EEENSR_INSS_7ScaleInELSW_0EEESX_EEEEEENSA_6LayoutINSB_IJSE_SE_SE_EEENSB_IJNSC_ILi0EEES12_S12_EEEEENSB_IJNSA_10UnderscoreES15_S15_EEEEENS7_6detail27Sm100ImplicitGemmTileTraitsINSA_25SM100_TMA_2SM_LOAD_IM2COLENSA_14ComposedLayoutINSA_7SwizzleILi1ELi4ELi3EEENSA_18smem_ptr_flag_bitsILi8EEENS10_INSB_IJNSC_ILi8EEESJ_EEENSB_IJSJ_SE_EEEEEEEvEENS19_INSA_18SM100_TMA_2SM_LOADENS1B_INS1C_ILi2ELi4ELi3EEES1F_NS10_INSB_IJNSC_ILi64EEES1G_EEENSB_IJSE_S1O_EEEEEEEvEEEENS_8epilogue10collective18CollectiveEpilogueINS1V_23Sm100TmaWarpSpecializedILi2ELi2ELi64ELb0ELb0EEEJNSB_IJSI_SI_SK_EEENSB_IJNS10_ISI_SE_EENS10_IS1O_SE_EEEEESM_NSB_IJNSB_IJlllEEESE_S12_EEESM_S25_NS1V_6fusion15FusionCallbacksIS1Z_NS26_17LinearCombinationISM_fSM_fLNS_15FloatRoundStyleE2EEES20_S23_JEEENSA_5SM1004TMEM4LOAD26SM100_TMEM_LOAD_32dp32b64xENSA_20SM90_TMA_LOAD_IM2COLENS1B_IS1N_S1F_NS10_INSB_IJS1G_S1O_EEENSB_IJS1O_SE_EEEEEEENSA_39AutoVectorizingCopyWithAssumedAlignmentILi128EEENSA_21SM90_TMA_STORE_IM2COLES2K_S2M_S2M_EEEvvEEEEvNT_6ParamsE,(.L_x_239 - _ZN7cutlass13device_kernelINS_4conv6kernel13ConvUniversalINS1_16ConvProblemShapeILNS1_8OperatorE1ELi2EEENS1_10collective14CollectiveConvINS1_47MainloopSm100TmaUmmaWarpSpecializedImplicitGemmILS5_1ELi32ELi2ELi1ELi2EN4cute5tupleIJNSA_1CILi2EEENSC_ILi1EEESE_EEEEENSB_IJNSC_ILi256EEENSC_ILi128EEENSB_IJNSC_ILi32EEEEEEEEENS_12float_e4m3_tESM_NSA_8TiledMMAINSA_8MMA_AtomIJNSA_10MMA_TraitsINSA_25SM100_MMA_F8F6F4_2x1SM_SSEJSM_SM_fSH_SI_NSA_17integral_constantINSA_4UMMA5MajorELST_0EEENSR_IST_LST_1EEENSR_INSS_7ScaleInELSW_0EEESX_EEEEEENSA_6LayoutINSB_IJSE_SE_SE_EEENSB_IJNSC_ILi0EEES12_S12_EEEEENSB_IJNSA_10UnderscoreES15_S15_EEEEENS7_6detail27Sm100ImplicitGemmTileTraitsINSA_25SM100_TMA_2SM_LOAD_IM2COLENSA_14ComposedLayoutINSA_7SwizzleILi1ELi4ELi3EEENSA_18smem_ptr_flag_bitsILi8EEENS10_INSB_IJNSC_ILi8EEESJ_EEENSB_IJSJ_SE_EEEEEEEvEENS19_INSA_18SM100_TMA_2SM_LOADENS1B_INS1C_ILi2ELi4ELi3EEES1F_NS10_INSB_IJNSC_ILi64EEES1G_EEENSB_IJSE_S1O_EEEEEEEvEEEENS_8epilogue10collective18CollectiveEpilogueINS1V_23Sm100TmaWarpSpecializedILi2ELi2ELi64ELb0ELb0EEEJNSB_IJSI_SI_SK_EEENSB_IJNS10_ISI_SE_EENS10_IS1O_SE_EEEEESM_NSB_IJNSB_IJlllEEESE_S12_EEESM_S25_NS1V_6fusion15FusionCallbacksIS1Z_NS26_17LinearCombinationISM_fSM_fLNS_15FloatRoundStyleE2EEES20_S23_JEEENSA_5SM1004TMEM4LOAD26SM100_TMEM_LOAD_32dp32b64xENSA_20SM90_TMA_LOAD_IM2COLENS1B_IS1N_S1F_NS10_INSB_IJS1G_S1O_EEENSB_IJS1O_SE_EEEEEEENSA_39AutoVectorizingCopyWithAssumedAlignmentILi128EEENSA_21SM90_TMA_STORE_IM2COLES2K_S2M_S2M_EEEvvEEEEvNT_6ParamsE)
        .other          _ZN7cutlass13device_kernelINS_4conv6kernel13ConvUniversalINS1_16ConvProblemShapeILNS1_8OperatorE1ELi2EEENS1_10collective14CollectiveConvINS1_47MainloopSm100TmaUmmaWarpSpecializedImplicitGemmILS5_1ELi32ELi2ELi1ELi2EN4cute5tupleIJNSA_1CILi2EEENSC_ILi1EEESE_EEEEENSB_IJNSC_ILi256EEENSC_ILi128EEENSB_IJNSC_ILi32EEEEEEEEENS_12float_e4m3_tESM_NSA_8TiledMMAINSA_8MMA_AtomIJNSA_10MMA_TraitsINSA_25SM100_MMA_F8F6F4_2x1SM_SSEJSM_SM_fSH_SI_NSA_17integral_constantINSA_4UMMA5MajorELST_0EEENSR_IST_LST_1EEENSR_INSS_7ScaleInELSW_0EEESX_EEEEEENSA_6LayoutINSB_IJSE_SE_SE_EEENSB_IJNSC_ILi0EEES12_S12_EEEEENSB_IJNSA_10UnderscoreES15_S15_EEEEENS7_6detail27Sm100ImplicitGemmTileTraitsINSA_25SM100_TMA_2SM_LOAD_IM2COLENSA_14ComposedLayoutINSA_7SwizzleILi1ELi4ELi3EEENSA_18smem_ptr_flag_bitsILi8EEENS10_INSB_IJNSC_ILi8EEESJ_EEENSB_IJSJ_SE_EEEEEEEvEENS19_INSA_18SM100_TMA_2SM_LOADENS1B_INS1C_ILi2ELi4ELi3EEES1F_NS10_INSB_IJNSC_ILi64EEES1G_EEENSB_IJSE_S1O_EEEEEEEvEEEENS_8epilogue10collective18CollectiveEpilogueINS1V_23Sm100TmaWarpSpecializedILi2ELi2ELi64ELb0ELb0EEEJNSB_IJSI_SI_SK_EEENSB_IJNS10_ISI_SE_EENS10_IS1O_SE_EEEEESM_NSB_IJNSB_IJlllEEESE_S12_EEESM_S25_NS1V_6fusion15FusionCallbacksIS1Z_NS26_17LinearCombinationISM_fSM_fLNS_15FloatRoundStyleE2EEES20_S23_JEEENSA_5SM1004TMEM4LOAD26SM100_TMEM_LOAD_32dp32b64xENSA_20SM90_TMA_LOAD_IM2COLENS1B_IS1N_S1F_NS10_INSB_IJS1G_S1O_EEENSB_IJS1O_SE_EEEEEEENSA_39AutoVectorizingCopyWithAssumedAlignmentILi128EEENSA_21SM90_TMA_STORE_IM2COLES2K_S2M_S2M_EEEvvEEEEvNT_6ParamsE,@"STO_CUDA_ENTRY STV_DEFAULT"
_ZN7cutlass13device_kernelINS_4conv6kernel13ConvUniversalINS1_16ConvProblemShapeILNS1_8OperatorE1ELi2EEENS1_10collective14CollectiveConvINS1_47MainloopSm100TmaUmmaWarpSpecializedImplicitGemmILS5_1ELi32ELi2ELi1ELi2EN4cute5tupleIJNSA_1CILi2EEENSC_ILi1EEESE_EEEEENSB_IJNSC_ILi256EEENSC_ILi128EEENSB_IJNSC_ILi32EEEEEEEEENS_12float_e4m3_tESM_NSA_8TiledMMAINSA_8MMA_AtomIJNSA_10MMA_TraitsINSA_25SM100_MMA_F8F6F4_2x1SM_SSEJSM_SM_fSH_SI_NSA_17integral_constantINSA_4UMMA5MajorELST_0EEENSR_IST_LST_1EEENSR_INSS_7ScaleInELSW_0EEESX_EEEEEENSA_6LayoutINSB_IJSE_SE_SE_EEENSB_IJNSC_ILi0EEES12_S12_EEEEENSB_IJNSA_10UnderscoreES15_S15_EEEEENS7_6detail27Sm100ImplicitGemmTileTraitsINSA_25SM100_TMA_2SM_LOAD_IM2COLENSA_14ComposedLayoutINSA_7SwizzleILi1ELi4ELi3EEENSA_18smem_ptr_flag_bitsILi8EEENS10_INSB_IJNSC_ILi8EEESJ_EEENSB_IJSJ_SE_EEEEEEEvEENS19_INSA_18SM100_TMA_2SM_LOADENS1B_INS1C_ILi2ELi4ELi3EEES1F_NS10_INSB_IJNSC_ILi64EEES1G_EEENSB_IJSE_S1O_EEEEEEEvEEEENS_8epilogue10collective18CollectiveEpilogueINS1V_23Sm100TmaWarpSpecializedILi2ELi2ELi64ELb0ELb0EEEJNSB_IJSI_SI_SK_EEENSB_IJNS10_ISI_SE_EENS10_IS1O_SE_EEEEESM_NSB_IJNSB_IJlllEEESE_S12_EEESM_S25_NS1V_6fusion15FusionCallbacksIS1Z_NS26_17LinearCombinationISM_fSM_fLNS_15FloatRoundStyleE2EEES20_S23_JEEENSA_5SM1004TMEM4LOAD26SM100_TMEM_LOAD_32dp32b64xENSA_20SM90_TMA_LOAD_IM2COLENS1B_IS1N_S1F_NS10_INSB_IJS1G_S1O_EEENSB_IJS1O_SE_EEEEEEENSA_39AutoVectorizingCopyWithAssumedAlignmentILi128EEENSA_21SM90_TMA_STORE_IM2COLES2K_S2M_S2M_EEEvvEEEEvNT_6ParamsE:
[----:B------:R-:W1:Y:S01]  /*0000*/  LDC R1, c[0x0][0x37c] ;  /* 0x0000df00ff017b82 */ /* 0x000e620000000800 */
[----:B------:R-:W2:Y:S01]  /*0010*/  S2R R164, SR_TID.X ;  /* 0x0000000000a47919 */ /* 0x000ea20000002100 */
[----:B------:R-:W3:Y:S06]  /*0020*/  LDCU.64 UR8, c[0x0][0x890] ;  /* 0x00011200ff0877ac */ /* 0x000eec0008000a00 */
[----:B------:R-:W4:Y:S01]  /*0030*/  S2UR UR43, SR_CgaCtaId ;  /* 0x00000000002b79c3 */ /* 0x000f220000008800 */
[----:B-1----:R-:W-:Y:S01]  /*0040*/  VIADD R1, R1, 0xfffffff8 ;  /* 0xfffffff801017836 */ /* 0x002fe20000000000 */
[----:B------:R-:W-:-:S02]  /*0050*/  PRMT R167, RZ, 0x7610, R167 ;  /* 0x00007610ffa77816 */ /* 0x000fc400000000a7 */
[----:B------:R-:W-:Y:S02]  /*0060*/  ELECT P1, URZ, PT ;  /* 0x0000000000ff782f */ /* 0x000fe40003820000 */
[----:B------:R-:W-:Y:S01]  /*0070*/  R2UR UR48, R1 ;  /* 0x00000000013072ca */ /* 0x000fe200000e0000 */
[----:B---3--:R-:W-:-:S04]  /*0080*/  UISETP.NE.U32.AND UP0, UPT, UR8, URZ, UPT ;  /* 0x000000ff0800728c */ /* 0x008fc8000bf05070 */
[----:B------:R-:W-:Y:S02]  /*0090*/  UISETP.NE.AND.EX UP0, UPT, UR9, URZ, UPT, UP0 ;  /* 0x000000ff0900728c */ /* 0x000fe4000bf05300 */
[----:B----4-:R-:W-:Y:S02]  /*00a0*/  ULOP3.LUT UR26, UR43, 0x1, URZ, 0xc0, !UPT ;  /* 0x000000012b1a7892 */ /* 0x010fe4000f8ec0ff */
[----:B------:R-:W-:Y:S01]  /*00b0*/  ULOP3.LUT UR25, UR43, 0x1, URZ, 0x3c, !UPT ;  /* 0x000000012b197892 */ /* 0x000fe2000f8e3cff */
[----:B--2---:R-:W-:-:S05]  /*00c0*/  SHF.R.U32.HI R168, RZ, 0x5, R164 ;  /* 0x00000005ffa87819 */ /* 0x004fca00000116a4 */
[----:B------:R-:W1:Y:S02]  /*00d0*/  SHFL.IDX PT, R0, R168, RZ, 0x1f ;  /* 0x00001fffa8007589 */ /* 0x000e6400000e0000 */
[----:B-1----:R-:W-:Y:S01]  /*00e0*/  R2UR UR18, R0 ;  /* 0x00000000001272ca */ /* 0x002fe200000e0000 */
[----:B------:R-:W-:-:S14]  /*00f0*/  BRA.U UP0, `(.L_x_0) ;  /* 0x0000000100307547 */ /* 0x000fdc000b800000 */
[----:B------:R-:W1:Y:S02]  /*0100*/  LDCU.64 UR4, c[0x0][0x888] ;  /* 0x00011100ff0477ac */ /* 0x000e640008000a00 */
[----:B-1----:R-:W-:-:S04]  /*0110*/  UISETP.NE.U32.AND UP0, UPT, UR4, URZ, UPT ;  /* 0x000000ff0400728c */ /* 0x002fc8000bf05070 */
[----:B------:R-:W-:-:S09]  /*0120*/  UISETP.NE.AND.EX UP0, UPT, UR5, URZ, UPT, UP0 ;  /* 0x000000ff0500728c */ /* 0x000fd2000bf05300 */
[----:B------:R-:W-:Y:S05]  /*0130*/  BRA.U !UP0, `(.L_x_1) ;  /* 0x0000000108147547 */ /* 0x000fea000b800000 */
[----:B------:R-:W1:Y:S01]  /*0140*/  LDC.64 R2, c[0x0][0x888] ;  /* 0x00022200ff027b82 */ /* 0x000e620000000a00 */
[----:B------:R-:W1:Y:S02]  /*0150*/  LDCU.64 UR4, c[0x0][0x358] ;  /* 0x00006b00ff0477ac */ /* 0x000e640008000a00 */
[----:B-1----:R1:W5:Y:S01]  /*0160*/  LDG.E R73, desc[UR4][R2.64] ;  /* 0x0000000402497981 */ /* 0x002362000c1e1900 */
[----:B------:R-:W-:Y:S01]  /*0170*/  HFMA2 R167, -RZ, RZ, 0, 5.9604644775390625e-08 ;  /* 0x00000001ffa77431 */ /* 0x000fe200000001ff */
[----:B------:R-:W-:Y:S05]  /*0180*/  BRA `(.L_x_0) ;  /* 0x00000000000c7947 */ /* 0x000fea0003800000 */
.L_x_1:
[----:B------:R-:W1:Y:S01]  /*0190*/  LDCU UR4, c[0x0][0x880] ;  /* 0x00011000ff0477ac */ /* 0x000e620008000800 */
[----:B------:R-:W-:Y:S01]  /*01a0*/  HFMA2 R167, -RZ, RZ, 0, 5.9604644775390625e-08 ;  /* 0x00000001ffa77431 */ /* 0x000fe200000001ff */
[----:B-1----:R-:W-:-:S07]  /*01b0*/  MOV R73, UR4 ;  /* 0x0000000400497c02 */ /* 0x002fce0008000f00 */
.L_x_0:
[----:B------:R-:W2:Y:S02]  /*01c0*/  LDCU.64 UR4, c[0x0][0x8b0] ;  /* 0x00011600ff0477ac */ /* 0x000ea40008000a00 */
[----:B--2---:R-:W-:-:S04]  /*01d0*/  UISETP.NE.U32.AND UP0, UPT, UR4, URZ, UPT ;  /* 0x000000ff0400728c */ /* 0x004fc8000bf05070 */
[----:B------:R-:W-:-:S09]  /*01e0*/  UISETP.NE.AND.EX UP0, UPT, UR5, URZ, UPT, UP0 ;  /* 0x000000ff0500728c */ /* 0x000fd2000bf05300 */
[----:B------:R-:W-:Y:S05]  /*01f0*/  BRA.U UP0, `(.L_x_2) ;  /* 0x0000000100287547 */ /* 0x000fea000b800000 */
[----:B------:R-:W2:Y:S02]  /*0200*/  LDCU.64 UR4, c[0x0][0x8a8] ;  /* 0x00011500ff0477ac */ /* 0x000ea40008000a00 */
[----:B--2---:R-:W-:-:S04]  /*0210*/  UISETP.NE.U32.AND UP0, UPT, UR4, URZ, UPT ;  /* 0x000000ff0400728c */ /* 0x004fc8000bf05070 */
[----:B------:R-:W-:-:S09]  /*0220*/  UISETP.NE.AND.EX UP0, UPT, UR5, URZ, UPT, UP0 ;  /* 0x000000ff0500728c */ /* 0x000fd2000bf05300 */
[----:B------:R-:W-:Y:S05]  /*0230*/  BRA.U !UP0, `(.L_x_3) ;  /* 0x0000000108107547 */ /* 0x000fea000b800000 */
[----:B------:R-:W2:Y:S01]  /*0240*/  LDC.64 R70, c[0x0][0x8a8] ;  /* 0x00022a00ff467b82 */ /* 0x000ea20000000a00 */
[----:B------:R-:W2:Y:S02]  /*0250*/  LDCU.64 UR4, c[0x0][0x358] ;  /* 0x00006b00ff0477ac */ /* 0x000ea40008000a00 */
[----:B--2---:R2:W5:Y:S01]  /*0260*/  LDG.E R70, desc[UR4][R70.64] ;  /* 0x0000000446467981 */ /* 0x004562000c1e1900 */
[----:B------:R-:W-:Y:S05]  /*0270*/  BRA `(.L_x_2) ;  /* 0x0000000000087947 */ /* 0x000fea0003800000 */
.L_x_3:
[----:B------:R-:W2:Y:S02]  /*0280*/  LDCU UR4, c[0x0][0x8a0] ;  /* 0x00011400ff0477ac */ /* 0x000ea40008000800 */
[----:B--2---:R-:W-:Y:S02]  /*0290*/  MOV R70, UR4 ;  /* 0x0000000400467c02 */ /* 0x004fe40008000f00 */
.L_x_2:
[----:B------:R-:W-:Y:S01]  /*02a0*/  IMAD.U32 R0, RZ, RZ, UR18 ;  /* 0x00000012ff007e24 */ /* 0x000fe2000f8e00ff */
[----:B------:R-:W-:Y:S04]  /*02b0*/  BSSY.RECONVERGENT B0, `(.L_x_4) ;  /* 0x000000c000007945 */ /* 0x000fe80003800200 */
[C---:B------:R-:W-:Y:S02]  /*02c0*/  ISETP.NE.OR P2, PT, R0.reuse, 0x1, !P1 ;  /* 0x000000010000780c */ /* 0x040fe40004f45670 */
[----:B------:R-:W-:-:S11]  /*02d0*/  ISETP.NE.OR P0, PT, R0, 0x3, !P1 ;  /* 0x000000030000780c */ /* 0x000fd60004f05670 */
[----:B------:R-:W-:Y:S05]  /*02e0*/  @P2 BRA `(.L_x_5) ;  /* 0x0000000000202947 */ /* 0x000fea0003800000 */
[----:B------:R-:W3:Y:S02]  /*02f0*/  LDCU.64 UR4, c[0x0][0x348] ;  /* 0x00006900ff0477ac */ /* 0x000ee40008000a00 */
[----:B---3--:R-:W-:Y:S02]  /*0300*/  UIADD3 UR6, UP1, UPT, UR4, 0x80, URZ ;  /* 0x0000008004067890 */ /* 0x008fe4000ff3e0ff */
[----:B------:R-:W-:Y:S02]  /*0310*/  UIADD3 UR4, UP0, UPT, UR4, 0x180, URZ ;  /* 0x0000018004047890 */ /* 0x000fe4000ff1e0ff */
[----:B------:R-:W-:Y:S02]  /*0320*/  UIADD3.X UR7, UPT, UPT, URZ, UR5, URZ, UP1, !UPT ;  /* 0x00000005ff077290 */ /* 0x000fe40008ffe4ff */
[----:B------:R-:W-:-:S07]  /*0330*/  UIADD3.X UR5, UPT, UPT, URZ, UR5, URZ, UP0, !UPT ;  /* 0x00000005ff057290 */ /* 0x000fce00087fe4ff */
[----:B------:R3:W-:Y:S02]  /*0340*/  UTMACCTL.PF [UR6] ;  /* 0x00000000060079b9 */ /* 0x0007e40008040000 */
[----:B------:R3:W-:Y:S02]  /*0350*/  UTMACCTL.PF [UR4] ;  /* 0x00000000040079b9 */ /* 0x0007e40008040000 */
[----:B---3--:R-:W-:Y:S01]  /*0360*/  NOP ;  /* 0x0000000000007918 */ /* 0x008fe20000000000 */
.L_x_5:
[----:B------:R-:W-:Y:S05]  /*0370*/  BSYNC.RECONVERGENT B0 ;  /* 0x0000000000007941 */ /* 0x000fea0003800200 */
.L_x_4:
[----:B------:R-:W-:Y:S04]  /*0380*/  BSSY.RECONVERGENT B0, `(.L_x_6) ;  /* 0x000000a000007945 */ /* 0x000fe80003800200 */
        /* <DEDUP_REMOVED lines=9> */
.L_x_7:
[----:B------:R-:W-:Y:S05]  /*0420*/  BSYNC.RECONVERGENT B0 ;  /* 0x0000000000007941 */ /* 0x000fea0003800200 */
.L_x_6:
[----:B------:R-:W3:Y:S01]  /*0430*/  LDCU.64 UR4, c[0x0][0x888] ;  /* 0x00011100ff0477ac */ /* 0x000ee20008000a00 */
[----:B------:R-:W-:Y:S02]  /*0440*/  UISETP.EQ.U32.AND UP2, UPT, UR8, URZ, UPT ;  /* 0x000000ff0800728c */ /* 0x000fe4000bf42070 */
[----:B------:R-:W-:Y:S02]  /*0450*/  UPLOP3.LUT UP3, UPT, UPT, UPT, UPT, 0x80, 0x8 ;  /* 0x000000000008789c */ /* 0x000fe40003f6f070 */
[----:B---3--:R-:W-:-:S04]  /*0460*/  UISETP.NE.U32.AND UP0, UPT, UR4, URZ, UPT ;  /* 0x000000ff0400728c */ /* 0x008fc8000bf05070 */
[----:B------:R-:W-:-:S04]  /*0470*/  UISETP.NE.AND.EX UP1, UPT, UR5, URZ, UPT, UP0 ;  /* 0x000000ff0500728c */ /* 0x000fc8000bf25300 */
[----:B------:R-:W-:-:S04]  /*0480*/  UISETP.EQ.OR.EX UP4, UPT, UR9, URZ, !UP1, UP2 ;  /* 0x000000ff0900728c */ /* 0x000fc8000cf82720 */
[----:B------:R-:W-:-:S06]  /*0490*/  UP2UR UR4, UPR, URZ, 0x10 ;  /* 0x00000010ff047883 */ /* 0x000fcc0008000000 */
[----:B------:R-:W-:Y:S01]  /*04a0*/  MOV R177, UR4 ;  /* 0x0000000400b17c02 */ /* 0x000fe20008000f00 */
[----:B------:R-:W-:Y:S06]  /*04b0*/  BRA.U !UP4, `(.L_x_8) ;  /* 0x000000010c207547 */ /* 0x000fec000b800000 */
[----:B------:R-:W-:Y:S01]  /*04c0*/  UISETP.NE.U32.AND UP2, UPT, UR8, URZ, UPT ;  /* 0x000000ff0800728c */ /* 0x000fe2000bf45070 */
[----:B-----5:R-:W-:Y:S01]  /*04d0*/  FSETP.NEU.AND P0, PT, R73, RZ, PT ;  /* 0x000000ff4900720b */ /* 0x020fe20003f0d000 */
[----:B------:R-:W-:Y:S02]  /*04e0*/  USEL UR4, URZ, 0xffffffff, UP1 ;  /* 0xffffffffff047887 */ /* 0x000fe40008800000 */
[----:B------:R-:W-:-:S10]  /*04f0*/  UISETP.NE.AND.EX UP2, UPT, UR9, URZ, UPT, UP2 ;  /* 0x000000ff0900728c */ /* 0x000fd4000bf45320 */
[----:B------:R-:W-:Y:S01]  /*0500*/  VOTEU.ANY UP0, P0 ;  /* 0x0000000000ff7886 */ /* 0x000fe20000000100 */
[----:B------:R-:W-:-:S04]  /*0510*/  @!UP2 USEL UR4, URZ, 0xffffffff, UP0 ;  /* 0xffffffffff04a887 */ /* 0x000fc80008000000 */
[----:B------:R-:W-:-:S04]  /*0520*/  ULOP3.LUT UR4, UR4, 0x1, URZ, 0xc0, !UPT ;  /* 0x0000000104047892 */ /* 0x000fc8000f8ec0ff */
[----:B------:R-:W-:-:S11]  /*0530*/  UISETP.NE.U32.AND UP3, UPT, UR4, 0x1, UPT ;  /* 0x000000010400788c */ /* 0x000fd6000bf65070 */
.L_x_8:
[----:B------:R-:W3:Y:S01]  /*0540*/  SHFL.IDX PT, R0, R168, RZ, 0x1f ;  /* 0x00001fffa8007589 */ /* 0x000ee200000e0000 */
[----:B------:R-:W-:Y:S02]  /*0550*/  UISETP.NE.AND UP5, UPT, UR18, 0x2, UPT ;  /* 0x000000021200788c */ /* 0x000fe4000bfa5270 */
[----:B------:R-:W-:Y:S02]  /*0560*/  UISETP.NE.AND UP0, UPT, UR18, 0x2, UPT ;  /* 0x000000021200788c */ /* 0x000fe4000bf05270 */
[----:B------:R-:W-:Y:S02]  /*0570*/  UISETP.NE.OR UP2, UPT, UR26, URZ, UP5 ;  /* 0x000000ff1a00728c */ /* 0x000fe4000af45670 */
[----:B------:R-:W-:-:S04]  /*0580*/  USEL UR49, URZ, 0x1, UP0 ;  /* 0x00000001ff317887 */ /* 0x000fc80008000000 */
[----:B------:R-:W-:Y:S02]  /*0590*/  PLOP3.LUT P3, PT, P1, PT, UP2, 0xae, 0xea ;  /* 0x0000000000ea781c */ /* 0x000fe40000f6f52e */
[----:B---3--:R-:W-:-:S13]  /*05a0*/  ISETP.NE.AND P0, PT, R0, RZ, PT ;  /* 0x000000ff0000720c */ /* 0x008fda0003f05270 */
[----:B------:R-:W-:Y:S05]  /*05b0*/  @P0 BRA `(.L_x_9) ;  /* 0x0000000400300947 */ /* 0x000fea0003800000 */
[----:B------:R-:W-:Y:S01]  /*05c0*/  ELECT P0, URZ, PT ;  /* 0x0000000000ff782f */ /* 0x000fe20003800000 */
[----:B------:R-:W-:-:S12]  /*05d0*/  BSSY.RECONVERGENT B0, `(.L_x_9) ;  /* 0x000004a000007945 */ /* 0x000fd80003800200 */
[----:B------:R-:W-:Y:S05]  /*05e0*/  @!P0 BRA `(.L_x_10) ;  /* 0x0000000400208947 */ /* 0x000fea0003800000 */
[----:B------:R-:W-:Y:S01]  /*05f0*/  UMOV UR4, 0x400 ;  /* 0x0000040000047882 */ /* 0x000fe20000000000 */
[----:B------:R-:W-:Y:S01]  /*0600*/  UMOV UR6, 0x1 ;  /* 0x0000000100067882 */ /* 0x000fe20000000000 */
[----:B------:R-:W-:Y:S02]  /*0610*/  ULEA UR4, UR43, UR4, 0x18 ;  /* 0x000000042b047291 */ /* 0x000fe4000f8ec0ff */
[----:B------:R-:W-:-:S04]  /*0620*/  UIADD3 UR6, UPT, UPT, -UR6, 0x100000, URZ ;  /* 0x0010000006067890 */ /* 0x000fc8000fffe1ff */
[----:B------:R-:W-:Y:S02]  /*0630*/  USHF.L.U32 UR7, UR6, 0xb, URZ ;  /* 0x0000000b06077899 */ /* 0x000fe400080006ff */
[----:B------:R-:W-:Y:S01]  /*0640*/  USHF.L.U32 UR6, UR6, 0x1, URZ ;  /* 0x0000000106067899 */ /* 0x000fe200080006ff */
[----:B------:R-:W3:Y:S11]  /*0650*/  FENCE.VIEW.ASYNC.S ;  /* 0x00000000000073c6 */ /* 0x000ef60000000000 */
[----:B---3--:R3:W4:Y:S01]  /*0660*/  SYNCS.EXCH.64 URZ, [UR4], UR6 ;  /* 0x0000000604ff75b2 */ /* 0x0087220008000100 */
[----:B------:R3:W1:Y:S01]  /*0670*/  SYNCS.EXCH.64 URZ, [UR4+0x100], UR6 ;  /* 0x0001000604ff75b2 */ /* 0x0006620008000100 */
        /* <DEDUP_REMOVED lines=61> */
[----:B------:R3:W1:Y:S02]  /*0a50*/  SYNCS.EXCH.64 URZ, [UR4+0x1f8], UR6 ;  /* 0x0001f80604ff75b2 */ /* 0x0006640008000100 */
[----:B---34-:R-:W-:Y:S01]  /*0a60*/  NOP ;  /* 0x0000000000007918 */ /* 0x018fe20000000000 */
.L_x_10:
[----:B------:R-:W-:Y:S05]  /*0a70*/  BSYNC.RECONVERGENT B0 ;  /* 0x0000000000007941 */ /* 0x000fea0003800200 */
.L_x_9:
[----:B------:R-:W3:Y:S01]  /*0a80*/  SHFL.IDX PT, R0, R168, RZ, 0x1f ;  /* 0x00001fffa8007589 */ /* 0x000ee200000e0000 */
[----:B------:R-:W-:Y:S01]  /*0a90*/  NOP ;  /* 0x0000000000007918 */ /* 0x000fe20000000000 */
[----:B---3--:R-:W-:-:S13]  /*0aa0*/  ISETP.NE.AND P0, PT, R0, 0x1, PT ;  /* 0x000000010000780c */ /* 0x008fda0003f05270 */
[----:B------:R-:W-:Y:S05]  /*0ab0*/  @P0 BRA `(.L_x_11) ;  /* 0x0000000000440947 */ /* 0x000fea0003800000 */
[----:B------:R-:W-:Y:S01]  /*0ac0*/  UMOV UR4, 0x400 ;  /* 0x0000040000047882 */ /* 0x000fe20000000000 */
[----:B------:R-:W-:Y:S01]  /*0ad0*/  UMOV UR8, 0x20 ;  /* 0x0000002000087882 */ /* 0x000fe20000000000 */
[----:B------:R-:W-:Y:S01]  /*0ae0*/  UMOV UR6, 0x80 ;  /* 0x0000008000067882 */ /* 0x000fe20000000000 */
[----:B------:R-:W-:Y:S02]  /*0af0*/  ULEA UR4, UR43, UR4, 0x18 ;  /* 0x000000042b047291 */ /* 0x000fe4000f8ec0ff */
[----:B------:R-:W-:-:S04]  /*0b00*/  UIADD3 UR8, UPT, UPT, -UR8, 0x100000, URZ ;  /* 0x0010000008087890 */ /* 0x000fc8000fffe1ff */
[----:B------:R-:W-:Y:S02]  /*0b10*/  USHF.L.U32 UR9, UR8, 0xb, URZ ;  /* 0x0000000b08097899 */ /* 0x000fe400080006ff */
[----:B------:R-:W-:Y:S02]  /*0b20*/  USHF.L.U32 UR8, UR8, 0x1, URZ ;  /* 0x0000000108087899 */ /* 0x000fe400080006ff */
[----:B------:R-:W-:-:S04]  /*0b30*/  UIADD3 UR6, UPT, UPT, -UR6, 0x100000, URZ ;  /* 0x0010000006067890 */ /* 0x000fc8000fffe1ff */
[----:B------:R-:W-:Y:S02]  /*0b40*/  USHF.L.U32 UR7, UR6, 0xb, URZ ;  /* 0x0000000b06077899 */ /* 0x000fe400080006ff */
[----:B------:R-:W-:Y:S01]  /*0b50*/  USHF.L.U32 UR6, UR6, 0x1, URZ ;  /* 0x0000000106067899 */ /* 0x000fe200080006ff */
[----:B------:R-:W-:Y:S01]  /*0b60*/  ELECT P0, URZ, PT ;  /* 0x0000000000ff782f */ /* 0x000fe20003800000 */
[----:B------:R-:W3:Y:S02]  /*0b70*/  FENCE.VIEW.ASYNC.S ;  /* 0x00000000000073c6 */ /* 0x000ee40000000000 */
[----:B---3--:R3:W4:Y:S08]  /*0b80*/  SYNCS.EXCH.64 URZ, [UR4+0x200], UR8 ;  /* 0x0002000804ff75b2 */ /* 0x0087300008000100 */
[----:B------:R3:W1:Y:S01]  /*0b90*/  SYNCS.EXCH.64 URZ, [UR4+0x210], UR6 ;  /* 0x0002100604ff75b2 */ /* 0x0006620008000100 */
[----:B------:R3:W1:Y:S01]  /*0ba0*/  SYNCS.EXCH.64 URZ, [UR4+0x208], UR8 ;  /* 0x0002080804ff75b2 */ /* 0x0006620008000100 */
[----:B------:R3:W1:Y:S01]  /*0bb0*/  SYNCS.EXCH.64 URZ, [UR4+0x218], UR6 ;  /* 0x0002180604ff75b2 */ /* 0x0006620008000100 */
[----:B------:R-:W-:Y:S01]  /*0bc0*/  NOP ;  /* 0x0000000000007918 */ /* 0x000fe20000000000 */
.L_x_11:
[----:B------:R-:W2:Y:S01]  /*0bd0*/  SHFL.IDX PT, R0, R168, RZ, 0x1f ;  /* 0x00001fffa8007589 */ /* 0x000ea200000e0000 */
[----:B------:R-:W-:Y:S01]  /*0be0*/  NOP ;  /* 0x0000000000007918 */ /* 0x000fe20000000000 */
[----:B--2---:R-:W-:-:S13]  /*0bf0*/  ISETP.NE.AND P0, PT, R0, 0x3, PT ;  /* 0x000000030000780c */ /* 0x004fda0003f05270 */
[----:B------:R-:W-:Y:S05]  /*0c00*/  @P0 BRA `(.L_x_12) ;  /* 0x00000000002c0947 */ /* 0x000fea0003800000 */
[----:B---3--:R-:W-:Y:S01]  /*0c10*/  UMOV UR4, 0x400 ;  /* 0x0000040000047882 */ /* 0x008fe20000000000 */
[----:B------:R-:W-:Y:S01]  /*0c20*/  UMOV UR6, 0x20 ;  /* 0x0000002000067882 */ /* 0x000fe20000000000 */
[----:B------:R-:W-:Y:S02]  /*0c30*/  ULEA UR4, UR43, UR4, 0x18 ;  /* 0x000000042b047291 */ /* 0x000fe4000f8ec0ff */
[----:B------:R-:W-:-:S04]  /*0c40*/  UIADD3 UR6, UPT, UPT, -UR6, 0x100000, URZ ;  /* 0x0010000006067890 */ /* 0x000fc8000fffe1ff */
[----:B------:R-:W-:Y:S02]  /*0c50*/  USHF.L.U32 UR7, UR6, 0xb, URZ ;  /* 0x0000000b06077899 */ /* 0x000fe400080006ff */
[----:B------:R-:W-:Y:S01]  /*0c60*/  USHF.L.U32 UR6, UR6, 0x1, URZ ;  /* 0x0000000106067899 */ /* 0x000fe200080006ff */
[----:B------:R-:W-:Y:S01]  /*0c70*/  ELECT P0, URZ, PT ;  /* 0x0000000000ff782f */ /* 0x000fe20003800000 */
[----:B------:R-:W2:Y:S10]  /*0c80*/  FENCE.VIEW.ASYNC.S ;  /* 0x00000000000073c6 */ /* 0x000eb40000000000 */
[----:B--2---:R2:W3:Y:S01]  /*0c90*/  SYNCS.EXCH.64 URZ, [UR4+0x220], UR6 ;  /* 0x0002200604ff75b2 */ /* 0x0044e20008000100 */
[----:B------:R2:W1:Y:S01]  /*0ca0*/  SYNCS.EXCH.64 URZ, [UR4+0x228], UR6 ;  /* 0x0002280604ff75b2 */ /* 0x0004620008000100 */
[----:B------:R-:W-:Y:S01]  /*0cb0*/  NOP ;  /* 0x0000000000007918 */ /* 0x000fe20000000000 */
.L_x_12:
[----:B------:R-:W4:Y:S01]  /*0cc0*/  SHFL.IDX PT, R0, R168, RZ, 0x1f ;  /* 0x00001fffa8007589 */ /* 0x000f2200000e0000 */
[----:B------:R-:W-:Y:S01]  /*0cd0*/  NOP ;  /* 0x0000000000007918 */ /* 0x000fe20000000000 */
[----:B----4-:R-:W-:-:S13]  /*0ce0*/  ISETP.NE.AND P0, PT, R0, 0x4, PT ;  /* 0x000000040000780c */ /* 0x010fda0003f05270 */
[----:B------:R-:W-:Y:S05]  /*0cf0*/  @P0 BRA `(.L_x_13) ;  /* 0x0000000000400947 */ /* 0x000fea0003800000 */
[----:B--23--:R-:W-:Y:S01]  /*0d00*/  UMOV UR4, 0x1e0 ;  /* 0x000001e000047882 */ /* 0x00cfe20000000000 */
[----:B------:R-:W-:Y:S01]  /*0d10*/  UMOV UR6, 0x400 ;  /* 0x0000040000067882 */ /* 0x000fe20000000000 */
[----:B------:R-:W-:Y:S01]  /*0d20*/  USEL UR4, UR4, 0x1a0, UP3 ;  /* 0x000001a004047887 */ /* 0x000fe20009800000 */
        /* <DEDUP_REMOVED lines=9> */
[----:B------:R-:W2:Y:S02]  /*0dc0*/  FENCE.VIEW.ASYNC.S ;  /* 0x00000000000073c6 */ /* 0x000ea40000000000 */
[----:B--2---:R4:W2:Y:S08]  /*0dd0*/  SYNCS.EXCH.64 URZ, [UR6+0x230], UR8 ;  /* 0x0002300806ff75b2 */ /* 0x0048b00008000100 */
[----:B------:R4:W3:Y:S02]  /*0de0*/  SYNCS.EXCH.64 URZ, [UR6+0x238], UR4 ;  /* 0x0002380406ff75b2 */ /* 0x0008e40008000100 */
[----:B----4-:R-:W-:Y:S01]  /*0df0*/  NOP ;  /* 0x0000000000007918 */ /* 0x010fe20000000000 */
.L_x_13:
[----:B------:R-:W4:Y:S01]  /*0e00*/  SHFL.IDX PT, R0, R168, RZ, 0x1f ;  /* 0x00001fffa8007589 */ /* 0x000f2200000e0000 */
[----:B------:R-:W-:Y:S01]  /*0e10*/  ISETP.NE.OR P1, PT, RZ, UR18, !P1 ;  /* 0x00000012ff007c0c */ /* 0x000fe2000cf25670 */
[----:B------:R-:W-:Y:S01]  /*0e20*/  NOP ;  /* 0x0000000000007918 */ /* 0x000fe20000000000 */
[----:B----4-:R-:W-:-:S13]  /*0e30*/  ISETP.NE.AND P0, PT, R0, 0x5, PT ;  /* 0x000000050000780c */ /* 0x010fda0003f05270 */
[----:B------:R-:W-:Y:S05]  /*0e40*/  @P0 BRA `(.L_x_14) ;  /* 0x0000000000440947 */ /* 0x000fea0003800000 */
[----:B--23--:R-:W-:Y:S01]  /*0e50*/  UMOV UR4, 0x400 ;  /* 0x0000040000047882 */ /* 0x00cfe20000000000 */
        /* <DEDUP_REMOVED lines=12> */
[----:B------:R4:W3:Y:S01]  /*0f20*/  SYNCS.EXCH.64 URZ, [UR4+0x250], UR8 ;  /* 0x0002500804ff75b2 */ /* 0x0008e20008000100 */
[----:B------:R4:W1:Y:S01]  /*0f30*/  SYNCS.EXCH.64 URZ, [UR4+0x248], UR6 ;  /* 0x0002480604ff75b2 */ /* 0x0008620008000100 */
[----:B------:R4:W1:Y:S02]  /*0f40*/  SYNCS.EXCH.64 URZ, [UR4+0x258], UR8 ;  /* 0x0002580804ff75b2 */ /* 0x0008640008000100 */
[----:B----4-:R-:W-:Y:S01]  /*0f50*/  NOP ;  /* 0x0000000000007918 */ /* 0x010fe20000000000 */
.L_x_14:
[----:B------:R-:W-:Y:S01]  /*0f60*/  VOTEU.ALL UP0, P1 ;  /* 0x0000000000ff7886 */ /* 0x000fe20000800000 */
[----:B--23--:R-:W-:Y:S01]  /*0f70*/  UMOV UR4, 0x20 ;  /* 0x0000002000047882 */ /* 0x00cfe20000000000 */
[----:B------:R-:W2:Y:S01]  /*0f80*/  LDCU UR7, c[0x0][0x36c] ;  /* 0x00006d80ff0777ac */ /* 0x000ea20008000800 */
[----:B------:R-:W-:Y:S01]  /*0f90*/  NOP ;  /* 0x0000000000007918 */ /* 0x000fe20000000000 */
[----:B-1----:R-:W-:Y:S01]  /*0fa0*/  LOP3.LUT R3, R164, 0x1f, RZ, 0xc0, !PT ;  /* 0x0000001fa4037812 */ /* 0x002fe200078ec0ff */
[----:B------:R-:W-:Y:S01]  /*0fb0*/  @!UP0 UMOV UR6, 0x400 ;  /* 0x0000040000068882 */ /* 0x000fe20000000000 */
[----:B------:R-:W-:-:S04]  /*0fc0*/  @!UP0 UIADD3 UR4, UPT, UPT, -UR4, 0x100000, URZ ;  /* 0x0010000004048890 */ /* 0x000fc8000fffe1ff */
[----:B------:R-:W-:Y:S02]  /*0fd0*/  @!UP0 USHF.L.U32 UR5, UR4, 0xb, URZ ;  /* 0x0000000b04058899 */ /* 0x000fe400080006ff */
[----:B------:R-:W-:Y:S02]  /*0fe0*/  @!UP0 USHF.L.U32 UR4, UR4, 0x1, URZ ;  /* 0x0000000104048899 */ /* 0x000fe400080006ff */
[----:B------:R-:W-:Y:S01]  /*0ff0*/  @!UP0 ULEA UR6, UR43, UR6, 0x18 ;  /* 0x000000062b068291 */ /* 0x000fe2000f8ec0ff */
[----:B------:R-:W-:Y:S01]  /*1000*/  VOTEU.ALL UP0, P1 ;  /* 0x0000000000ff7886 */ /* 0x000fe20000800000 */
[----:B------:R-:W-:Y:S02]  /*1010*/  UISETP.NE.AND UP4, UPT, UR18, URZ, UPT ;  /* 0x000000ff1200728c */ /* 0x000fe4000bf85270 */
[----:B--2---:R-:W-:Y:S01]  /*1020*/  UISETP.EQ.U32.AND UP6, UPT, UR7, 0x1, UPT ;  /* 0x000000010700788c */ /* 0x004fe2000bfc2070 */
[----:B------:R-:W1:Y:S07]  /*1030*/  FENCE.VIEW.ASYNC.S ;  /* 0x00000000000073c6 */ /* 0x000e6e0000000000 */
[----:B-1----:R1:W2:Y:S01]  /*1040*/  @!UP0 SYNCS.EXCH.64 URZ, [UR6+0x260], UR4 ;  /* 0x0002600406ff85b2 */ /* 0x0022a20008000100 */
[----:B------:R-:W-:Y:S05]  /*1050*/  BRA.U !UP6, `(.L_x_15) ;  /* 0x000000010e087547 */ /* 0x000fea000b800000 */
[----:B--2---:R-:W-:Y:S01]  /*1060*/  UCGABAR_ARV ;  /* 0x00000000000079c7 */ /* 0x004fe20008000000 */
[----:B------:R-:W-:Y:S05]  /*1070*/  BRA `(.L_x_16) ;  /* 0x0000000000047947 */ /* 0x000fea0003800000 */
.L_x_15:
[----:B--2---:R-:W-:Y:S01]  /*1080*/  NOP ;  /* 0x0000000000007918 */ /* 0x004fe20000000000 */
.L_x_16:
[----:B------:R-:W2:Y:S01]  /*1090*/  S2UR UR20, SR_CTAID.X ;  /* 0x00000000001479c3 */ /* 0x000ea20000002500 */
[----:B------:R-:W-:-:S05]  /*10a0*/  CS2R.32 R176, SR_CgaSize ;  /* 0x0000000000b07805 */ /* 0x000fca0000008a00 */
[----:B------:R-:W-:-:S05]  /*10b0*/  IMAD R176, R176, -0xa0, RZ ;  /* 0xffffff60b0b07824 */ /* 0x000fca00078e02ff */
[----:B-1----:R-:W-:-:S14]  /*10c0*/  R2UR UR5, R176 ;  /* 0x00000000b00572ca */ /* 0x002fdc00000e0000 */
[----:B------:R-:W1:Y:S01]  /*10d0*/  LDCU UR5, c[0x0][UR5+0x2b0] ;  /* 0x00005600050577ac */ /* 0x000e620008000800 */
[----:B------:R-:W-:-:S05]  /*10e0*/  CS2R.32 R176, SR_CgaSize ;  /* 0x0000000000b07805 */ /* 0x000fca0000008a00 */
[----:B------:R-:W-:-:S05]  /*10f0*/  IMAD R176, R176, -0xa0, RZ ;  /* 0xffffff60b0b07824 */ /* 0x000fca00078e02ff */
[----:B------:R-:W-:-:S14]  /*1100*/  R2UR UR4, R176 ;  /* 0x00000000b00472ca */ /* 0x000fdc00000e0000 */
[----:B------:R-:W3:Y:S01]  /*1110*/  LDCU UR4, c[0x0][UR4+0x2b4] ;  /* 0x00005680040477ac */ /* 0x000ee20008000800 */
[----:B------:R-:W4:Y:S01]  /*1120*/  S2UR UR21, SR_CTAID.Y ;  /* 0x00000000001579c3 */ /* 0x000f220000002600 */
[----:B------:R-:W-:-:S05]  /*1130*/  CS2R.32 R176, SR_CgaSize ;  /* 0x0000000000b07805 */ /* 0x000fca0000008a00 */
[----:B------:R-:W-:-:S05]  /*1140*/  IMAD R176, R176, -0xa0, RZ ;  /* 0xffffff60b0b07824 */ /* 0x000fca00078e02ff */
[----:B------:R-:W-:-:S14]  /*1150*/  R2UR UR7, R176 ;  /* 0x00000000b00772ca */ /* 0x000fdc00000e0000 */
[----:B------:R-:W3:Y:S01]  /*1160*/  LDCU UR7, c[0x0][UR7+0x2a0] ;  /* 0x00005400070777ac */ /* 0x000ee20008000800 */
[----:B------:R-:W-:-:S05]  /*1170*/  CS2R.32 R176, SR_CgaSize ;  /* 0x0000000000b07805 */ /* 0x000fca0000008a00 */
[----:B------:R-:W-:-:S05]  /*1180*/  IMAD R176, R176, -0xa0, RZ ;  /* 0xffffff60b0b07824 */ /* 0x000fca00078e02ff */
[----:B------:R-:W-:-:S14]  /*1190*/  R2UR UR8, R176 ;  /* 0x00000000b00872ca */ /* 0x000fdc00000e0000 */
[----:B------:R-:W3:Y:S01]  /*11a0*/  LDCU UR8, c[0x0][UR8+0x2a4] ;  /* 0x00005480080877ac */ /* 0x000ee20008000800 */
[----:B------:R-:W3:Y:S01]  /*11b0*/  LDCU UR19, c[0x0][0xb24] ;  /* 0x00016480ff1377ac */ /* 0x000ee20008000800 */
[----:B------:R-:W3:Y:S01]  /*11c0*/  LDCU UR39, c[0x0][0xb24] ;  /* 0x00016480ff2777ac */ /* 0x000ee20008000800 */
[----:B--2---:R-:W-:Y:S01]  /*11d0*/  I2FP.F32.U32 R2, UR20 ;  /* 0x0000001400027c45 */ /* 0x004fe20008201000 */
[----:B------:R-:W2:Y:S04]  /*11e0*/  LDCU UR24, c[0x0][0xb30] ;  /* 0x00016600ff1877ac */ /* 0x000ea80008000800 */
[----:B-1----:R-:W-:Y:S01]  /*11f0*/  FMUL R2, R2, UR5 ;  /* 0x0000000502027c20 */ /* 0x002fe20008400000 */
[----:B----4-:R-:W-:-:S05]  /*1200*/  I2FP.F32.U32 R0, UR21 ;  /* 0x0000001500007c45 */ /* 0x010fca0008201000 */
[----:B------:R-:W1:Y:S01]  /*1210*/  F2I.U32.TRUNC.NTZ R2, R2 ;  /* 0x0000000200027305 */ /* 0x000e62000020f000 */
[----:B---3--:R-:W-:-:S07]  /*1220*/  FMUL R0, R0, UR4 ;  /* 0x0000000400007c20 */ /* 0x008fce0008400000 */
[----:B------:R-:W3:Y:S01]  /*1230*/  F2I.U32.TRUNC.NTZ R0, R0 ;  /* 0x0000000000007305 */ /* 0x000ee2000020f000 */
[----:B-1----:R-:W-:Y:S02]  /*1240*/  R2UR UR4, R2 ;  /* 0x00000000020472ca */ /* 0x002fe400000e0000 */
[----:B------:R-:W-:Y:S02]  /*1250*/  PRMT R2, RZ, 0x7610, R2 ;  /* 0x00007610ff027816 */ /* 0x000fe40000000002 */
[----:B---3--:R-:W-:Y:S02]  /*1260*/  R2UR UR6, R0 ;  /* 0x00000000000672ca */ /* 0x008fe400000e0000 */
[----:B------:R-:W-:-:S07]  /*1270*/  PRMT R0, RZ, 0x7610, R0 ;  /* 0x00007610ff007816 */ /* 0x000fce0000000000 */
[----:B------:R-:W-:-:S04]  /*1280*/  UIADD3 UR5, UPT, UPT, -UR4, URZ, URZ ;  /* 0x000000ff04057290 */ /* 0x000fc8000fffe1ff */
[----:B------:R-:W-:Y:S02]  /*1290*/  UIMAD UR5, UR7, UR5, UR20 ;  /* 0x00000005070572a4 */ /* 0x000fe4000f8e0214 */
[----:B------:R-:W-:-:S04]  /*12a0*/  UIADD3 UR4, UPT, UPT, -UR6, URZ, URZ ;  /* 0x000000ff06047290 */ /* 0x000fc8000fffe1ff */
[----:B------:R-:W-:Y:S01]  /*12b0*/  IMAD.U32 R176, RZ, RZ, UR5 ;  /* 0x00000005ffb07e24 */ /* 0x000fe2000f8e00ff */
[----:B------:R-:W-:-:S06]  /*12c0*/  UIMAD UR4, UR8, UR4, UR21 ;  /* 0x00000004080472a4 */ /* 0x000fcc000f8e0215 */
[----:B------:R-:W-:Y:S01]  /*12d0*/  IMAD.U32 R175, RZ, RZ, UR4 ;  /* 0x00000004ffaf7e24 */ /* 0x000fe2000f8e00ff */
[----:B--2---:R-:W-:Y:S06]  /*12e0*/  BRA.U UP4, `(.L_x_17) ;  /* 0x0000000104307547 */ /* 0x004fec000b800000 */
[----:B------:R-:W-:Y:S01]  /*12f0*/  R2UR UR5, R175 ;  /* 0x00000000af0572ca */ /* 0x000fe200000e0000 */
[----:B------:R-:W-:Y:S01]  /*1300*/  UMOV UR7, 0x3 ;  /* 0x0000000300077882 */ /* 0x000fe20000000000 */
[----:B------:R-:W-:-:S11]  /*1310*/  R2UR UR4, R176 ;  /* 0x00000000b00472ca */ /* 0x000fd600000e0000 */
[----:B------:R-:W-:-:S04]  /*1320*/  UISETP.NE.AND UP0, UPT, UR5, URZ, UPT ;  /* 0x000000ff0500728c */ /* 0x000fc8000bf05270 */
[----:B------:R-:W-:Y:S02]  /*1330*/  UISETP.LT.U32.OR UP0, UPT, UR4, 0x2, !UP0 ;  /* 0x000000020400788c */ /* 0x000fe4000c701470 */
[----:B------:R-:W-:Y:S02]  /*1340*/  ULOP3.LUT UR4, UR4, 0xfffffffe, URZ, 0xc0, !UPT ;  /* 0xfffffffe04047892 */ /* 0x000fe4000f8ec0ff */
[----:B------:R-:W-:Y:S02]  /*1350*/  USEL UR6, URZ, 0x1, !UP0 ;  /* 0x00000001ff067887 */ /* 0x000fe4000c000000 */
[----:B------:R-:W-:Y:S02]  /*1360*/  USEL UR5, URZ, 0x2, !UP0 ;  /* 0x00000002ff057887 */ /* 0x000fe4000c000000 */
[----:B------:R-:W-:Y:S02]  /*1370*/  USHF.L.U32 UR4, UR7, UR4, URZ ;  /* 0x0000000407047299 */ /* 0x000fe400080006ff */
[----:B------:R-:W-:-:S04]  /*1380*/  UIADD3 UR5, UPT, UPT, UR6, UR5, URZ ;  /* 0x0000000506057290 */ /* 0x000fc8000fffe0ff */
[----:B------:R-:W-:Y:S02]  /*1390*/  IMAD.U32 R0, RZ, RZ, UR4 ;  /* 0x00000004ff007e24 */ /* 0x000fe4000f8e00ff */
[----:B------:R-:W-:-:S07]  /*13a0*/  IMAD.U32 R2, RZ, RZ, UR5 ;  /* 0x00000005ff027e24 */ /* 0x000fce000f8e00ff */
.L_x_17:
[----:B------:R-:W1:Y:S01]  /*13b0*/  S2UR UR51, SR_CTAID.Z ;  /* 0x00000000003379c3 */ /* 0x000e620000002700 */
[----:B------:R-:W-:Y:S01]  /*13c0*/  UISETP.GE.AND UP0, UPT, UR19, 0x1, UPT ;  /* 0x000000011300788c */ /* 0x000fe2000bf06270 */
[----:B------:R-:W-:-:S08]  /*13d0*/  UMOV UR50, UR20 ;  /* 0x0000001400327c82 */ /* 0x000fd00008000000 */
[----:B------:R-:W-:Y:S05]  /*13e0*/  BRA.U !UP0, `(.L_x_18) ;  /* 0x0000000108d47547 */ /* 0x000fea000b800000 */
[----:B------:R-:W2:Y:S01]  /*13f0*/  LDCU.128 UR12, c[0x0][0xb10] ;  /* 0x00016200ff0c77ac */ /* 0x000ea20008000c00 */
[----:B------:R-:W3:Y:S01]  /*1400*/  LDCU UR22, c[0x0][0xb0c] ;  /* 0x00016180ff1677ac */ /* 0x000ee20008000800 */
[----:B------:R-:W4:Y:S01]  /*1410*/  LDCU UR6, c[0x0][0x370] ;  /* 0x00006e00ff0677ac */ /* 0x000f220008000800 */
[----:B------:R-:W1:Y:S01]  /*1420*/  LDCU UR7, c[0x0][0x374] ;  /* 0x00006e80ff0777ac */ /* 0x000e620008000800 */
[----:B------:R-:W1:Y:S01]  /*1430*/  LDCU UR23, c[0x0][0xb20] ;  /* 0x00016400ff1777ac */ /* 0x000e620008000800 */
[----:B--2---:R-:W-:Y:S02]  /*1440*/  UIMAD.WIDE.U32 UR4, UR20, UR12, URZ ;  /* 0x0000000c140472a5 */ /* 0x004fe4000f8e00ff */
[----:B---3--:R-:W-:Y:S01]  /*1450*/  UISETP.NE.AND UP0, UPT, UR22, 0x1, UPT ;  /* 0x000000011600788c */ /* 0x008fe2000bf05270 */
[----:B------:R-:W2:Y:S01]  /*1460*/  LDCU.64 UR8, c[0x0][0xb28] ;  /* 0x00016500ff0877ac */ /* 0x000ea20008000a00 */
[----:B----4-:R-:W-:-:S03]  /*1470*/  UIMAD.WIDE.U32 UR10, UR6, UR12, URZ ;  /* 0x0000000c060a72a5 */ /* 0x010fc6000f8e00ff */
[----:B------:R-:W-:Y:S01]  /*1480*/  UMOV UR4, UR5 ;  /* 0x0000000500047c82 */ /* 0x000fe20008000000 */
[----:B------:R-:W-:Y:S02]  /*1490*/  UISETP.NE.AND UP2, UPT, UR19, 0x1, UPT ;  /* 0x000000011300788c */ /* 0x000fe4000bf45270 */
[----:B------:R-:W-:Y:S01]  /*14a0*/  USHF.R.U32.HI UR4, URZ, UR13, UR4 ;  /* 0x0000000dff047299 */ /* 0x000fe20008011604 */
[----:B------:R-:W-:Y:S01]  /*14b0*/  UMOV UR10, UR11 ;  /* 0x0000000b000a7c82 */ /* 0x000fe20008000000 */
[----:B------:R-:W-:Y:S02]  /*14c0*/  UIMAD.WIDE.U32 UR16, UR21, UR15, URZ ;  /* 0x0000000f151072a5 */ /* 0x000fe4000f8e00ff */
[----:B------:R-:W-:Y:S02]  /*14d0*/  USEL UR5, UR20, UR4, !UP0 ;  /* 0x0000000414057287 */ /* 0x000fe4000c000000 */
[----:B------:R-:W-:Y:S02]  /*14e0*/  @UP0 USHF.R.U32.HI UR6, URZ, UR13, UR10 ;  /* 0x0000000dff060299 */ /* 0x000fe4000801160a */
[----:B------:R-:W-:-:S02]  /*14f0*/  UISETP.NE.AND UP0, UPT, UR14, 0x1, UPT ;  /* 0x000000010e00788c */ /* 0x000fc4000bf05270 */
[----:B-1----:R-:W-:Y:S02]  /*1500*/  UIMAD.WIDE.U32 UR10, UR7, UR15, URZ ;  /* 0x0000000f070a72a5 */ /* 0x002fe4000f8e00ff */
[----:B--2---:R-:W-:Y:S01]  /*1510*/  UIMAD.WIDE.U32 UR12, UR6, UR8, URZ ;  /* 0x00000008060c72a5 */ /* 0x004fe2000f8e00ff */
[----:B------:R-:W-:Y:S01]  /*1520*/  UMOV UR4, UR17 ;  /* 0x0000001100047c82 */ /* 0x000fe20008000000 */
[----:B------:R-:W-:-:S03]  /*1530*/  UIADD3 UR50, UPT, UPT, -UR5, URZ, URZ ;  /* 0x000000ff05327290 */ /* 0x000fc6000fffe1ff */
[----:B------:R-:W-:Y:S01]  /*1540*/  UMOV UR10, UR11 ;  /* 0x0000000b000a7c82 */ /* 0x000fe20008000000 */
[----:B------:R-:W-:Y:S02]  /*1550*/  USHF.R.U32.HI UR4, URZ, UR23, UR4 ;  /* 0x00000017ff047299 */ /* 0x000fe40008011604 */
[----:B------:R-:W-:Y:S01]  /*1560*/  @UP0 USHF.R.U32.HI UR7, URZ, UR23, UR10 ;  /* 0x00000017ff070299 */ /* 0x000fe2000801160a */
[----:B------:R-:W-:Y:S01]  /*1570*/  UMOV UR12, UR13 ;  /* 0x0000000d000c7c82 */ /* 0x000fe20008000000 */
[----:B------:R-:W-:Y:S02]  /*1580*/  USEL UR4, UR21, UR4, !UP0 ;  /* 0x0000000415047287 */ /* 0x000fe4000c000000 */
[----:B------:R-:W-:Y:S02]  /*1590*/  UIMAD.WIDE.U32 UR10, UR7, UR8, URZ ;  /* 0x00000008070a72a5 */ /* 0x000fe4000f8e00ff */
[----:B------:R-:W-:Y:S02]  /*15a0*/  @UP2 USHF.R.U32.HI UR6, URZ, UR9, UR12 ;  /* 0x00000009ff062299 */ /* 0x000fe4000801160c */
[----:B------:R-:W-:-:S02]  /*15b0*/  UIMAD.WIDE.U32 UR12, UR4, UR8, URZ ;  /* 0x00000008040c72a5 */ /* 0x000fc4000f8e00ff */
[----:B------:R-:W-:Y:S01]  /*15c0*/  UIMAD UR50, UR22, UR50, UR20 ;  /* 0x00000032163272a4 */ /* 0x000fe2000f8e0214 */
[----:B------:R-:W-:Y:S02]  /*15d0*/  UMOV UR10, UR11 ;  /* 0x0000000b000a7c82 */ /* 0x000fe40008000000 */
[----:B------:R-:W-:Y:S02]  /*15e0*/  @UP2 USHF.R.U32.HI UR7, URZ, UR9, UR10 ;  /* 0x00000009ff072299 */ /* 0x000fe4000801160a */
[----:B------:R-:W-:Y:S02]  /*15f0*/  UIMAD UR10, UR6, UR19, URZ ;  /* 0x00000013060a72a4 */ /* 0x000fe4000f8e02ff */
[----:B------:R-:W-:-:S04]  /*1600*/  UIMAD UR7, UR7, UR19, URZ ;  /* 0x00000013070772a4 */ /* 0x000fc8000f8e02ff */
[----:B------:R-:W-:-:S03]  /*1610*/  UISETP.GE.AND UP0, UPT, UR4, UR7, UPT ;  /* 0x000000070400728c */ /* 0x000fc6000bf06270 */
[----:B------:R-:W-:Y:S01]  /*1620*/  UMOV UR7, UR13 ;  /* 0x0000000d00077c82 */ /* 0x000fe20008000000 */
[----:B------:R-:W-:Y:S02]  /*1630*/  UISETP.GE.OR UP0, UPT, UR5, UR10, UP0 ;  /* 0x0000000a0500728c */ /* 0x000fe40008706670 */
[----:B------:R-:W-:Y:S02]  /*1640*/  UIMAD.WIDE.U32 UR10, UR5, UR8, URZ ;  /* 0x00000008050a72a5 */ /* 0x000fe4000f8e00ff */
[----:B------:R-:W-:Y:S02]  /*1650*/  USHF.R.U32.HI UR7, URZ, UR9, UR7 ;  /* 0x00000009ff077299 */ /* 0x000fe40008011607 */
[----:B------:R-:W-:Y:S02]  /*1660*/  UIADD3 UR10, UPT, UPT, -UR4, URZ, URZ ;  /* 0x000000ff040a7290 */ /* 0x000fe4000fffe1ff */
[----:B------:R-:W-:Y:S02]  /*1670*/  USEL UR7, UR4, UR7, !UP2 ;  /* 0x0000000704077287 */ /* 0x000fe4000d000000 */
[----:B------:R-:W-:Y:S01]  /*1680*/  UIMAD UR10, UR14, UR10, UR21 ;  /* 0x0000000a0e0a72a4 */ /* 0x000fe2000f8e0215 */
[----:B------:R-:W-:-:S02]  /*1690*/  @!UP0 UMOV UR8, UR11 ;  /* 0x0000000b00088c82 */ /* 0x000fc40008000000 */
[----:B------:R-:W-:Y:S02]  /*16a0*/  @!UP0 USHF.R.U32.HI UR8, URZ, UR9, UR8 ;  /* 0x00000009ff088299 */ /* 0x000fe40008011608 */
[----:B------:R-:W-:Y:S02]  /*16b0*/  UIADD3 UR9, UPT, UPT, -UR7, URZ, URZ ;  /* 0x000000ff07097290 */ /* 0x000fe4000fffe1ff */
[----:B------:R-:W-:Y:S02]  /*16c0*/  @!UP0 USEL UR8, UR5, UR8, !UP2 ;  /* 0x0000000805088287 */ /* 0x000fe4000d000000 */
[----:B------:R-:W-:Y:S02]  /*16d0*/  UIMAD UR9, UR19, UR9, UR4 ;  /* 0x00000009130972a4 */ /* 0x000fe4000f8e0204 */
[----:B------:R-:W-:Y:S02]  /*16e0*/  @!UP0 UIADD3 UR7, UPT, UPT, UR7, -UR8, URZ ;  /* 0x8000000807078290 */ /* 0x000fe4000fffe0ff */
[----:B------:R-:W-:-:S02]  /*16f0*/  @!UP0 UIMAD UR6, UR9, UR6, UR8 ;  /* 0x00000006090682a4 */ /* 0x000fc4000f8e0208 */
[----:B------:R-:W-:-:S04]  /*1700*/  @!UP0 UIMAD UR4, UR7, UR19, UR5 ;  /* 0x00000013070482a4 */ /* 0x000fc8000f8e0205 */
[----:B------:R-:W-:Y:S01]  /*1710*/  UIMAD UR21, UR4, UR14, UR10 ;  /* 0x0000000e041572a4 */ /* 0x000fe2000f8e020a */
[----:B------:R-:W-:Y:S02]  /*1720*/  @!UP0 UMOV UR5, UR6 ;  /* 0x0000000600058c82 */ /* 0x000fe40008000000 */
[----:B------:R-:W-:-:S12]  /*1730*/  UIMAD UR50, UR5, UR22, UR50 ;  /* 0x00000016053272a4 */ /* 0x000fd8000f8e0232 */
.L_x_18:
[----:B------:R-:W-:-:S09]  /*1740*/  UISETP.NE.AND UP0, UPT, UR24, 0x1, UPT ;  /* 0x000000011800788c */ /* 0x000fd2000bf05270 */
[----:B------:R-:W-:Y:S05]  /*1750*/  BRA.U UP0, `(.L_x_19) ;  /* 0x0000000100407547 */ /* 0x000fea000b800000 */
[----:B------:R-:W2:Y:S01]  /*1760*/  LDCU.128 UR8, c[0x0][0xb10] ;  /* 0x00016200ff0877ac */ /* 0x000ea20008000c00 */
[----:B------:R-:W3:Y:S01]  /*1770*/  LDCU UR12, c[0x0][0xb0c] ;  /* 0x00016180ff0c77ac */ /* 0x000ee20008000800 */
[----:B------:R-:W4:Y:S01]  /*1780*/  LDCU UR13, c[0x0][0xb20] ;  /* 0x00016400ff0d77ac */ /* 0x000f220008000800 */
[----:B--2---:R-:W-:Y:S02]  /*1790*/  UIMAD.WIDE.U32 UR4, UR50, UR8, URZ ;  /* 0x00000008320472a5 */ /* 0x004fe4000f8e00ff */
[----:B------:R-:W-:Y:S02]  /*17a0*/  UIMAD.WIDE.U32 UR6, UR21, UR11, URZ ;  /* 0x0000000b150672a5 */ /* 0x000fe4000f8e00ff */
[----:B---3--:R-:W-:Y:S02]  /*17b0*/  UISETP.NE.AND UP0, UPT, UR12, 0x1, UPT ;  /* 0x000000010c00788c */ /* 0x008fe4000bf05270 */
[----:B------:R-:W-:-:S03]  /*17c0*/  USHF.R.U32.HI UR5, URZ, UR9, UR5 ;  /* 0x00000009ff057299 */ /* 0x000fc60008011605 */
[----:B------:R-:W-:Y:S01]  /*17d0*/  UMOV UR4, UR7 ;  /* 0x0000000700047c82 */ /* 0x000fe20008000000 */
[----:B------:R-:W-:Y:S02]  /*17e0*/  USEL UR5, UR50, UR5, !UP0 ;  /* 0x0000000532057287 */ /* 0x000fe4000c000000 */
[----:B------:R-:W-:Y:S02]  /*17f0*/  UISETP.NE.AND UP0, UPT, UR10, 0x1, UPT ;  /* 0x000000010a00788c */ /* 0x000fe4000bf05270 */
[----:B----4-:R-:W-:-:S04]  /*1800*/  USHF.R.U32.HI UR4, URZ, UR13, UR4 ;  /* 0x0000000dff047299 */ /* 0x010fc80008011604 */
[----:B------:R-:W-:-:S04]  /*1810*/  USEL UR4, UR21, UR4, !UP0 ;  /* 0x0000000415047287 */ /* 0x000fc8000c000000 */
[----:B------:R-:W-:Y:S02]  /*1820*/  UIADD3 UR6, UPT, UPT, -UR4, UR5, URZ ;  /* 0x0000000504067290 */ /* 0x000fe4000fffe1ff */
[----:B------:R-:W-:Y:S02]  /*1830*/  UIADD3 UR4, UPT, UPT, UR4, -UR5, URZ ;  /* 0x8000000504047290 */ /* 0x000fe4000fffe0ff */
[----:B------:R-:W-:Y:S02]  /*1840*/  UIMAD UR21, UR6, UR10, UR21 ;  /* 0x0000000a061572a4 */ /* 0x000fe4000f8e0215 */
[----:B------:R-:W-:-:S12]  /*1850*/  UIMAD UR50, UR4, UR12, UR50 ;  /* 0x0000000c043272a4 */ /* 0x000fd8000f8e0232 */
.L_x_19:
[----:B------:R-:W-:Y:S05]  /*1860*/  BRA.U !UP6, `(.L_x_20) ;  /* 0x000000010e0c7547 */ /* 0x000fea000b800000 */
[----:B------:R-:W-:Y:S01]  /*1870*/  UCGABAR_WAIT ;  /* 0x0000000000007dc7 */ /* 0x000fe20008000000 */
[----:B------:R-:W-:Y:S01]  /*1880*/  CCTL.IVALL ;  /* 0x00000000ff00798f */ /* 0x000fe20002000000 */
[----:B------:R-:W-:Y:S05]  /*1890*/  BRA `(.L_x_21) ;  /* 0x0000000000047947 */ /* 0x000fea0003800000 */
.L_x_20:
[----:B------:R-:W-:Y:S06]  /*18a0*/  BAR.SYNC.DEFER_BLOCKING 0x0 ;  /* 0x0000000000007b1d */ /* 0x000fec0000010000 */
.L_x_21:
[----:B------:R-:W-:Y:S05]  /*18b0*/  BRA.U UP5, `(.L_x_22) ;  /* 0x0000002905447547 */ /* 0x000fea000b800000 */
[----:B------:R-:W2:Y:S01]  /*18c0*/  LDCU UR5, c[0x0][0x388] ;  /* 0x00007100ff0577ac */ /* 0x000ea20008000800 */
[----:B------:R-:W-:Y:S01]  /*18d0*/  PLOP3.LUT P1, PT, PT, PT, UP3, 0x80, 0x8 ;  /* 0x000000000008781c */ /* 0x000fe20003f2f038 */
[----:B------:R-:W-:Y:S01]  /*18e0*/  IMAD.MOV.U32 R2, RZ, RZ, RZ ;  /* 0x000000ffff027224 */ /* 0x000fe200078e00ff */
[----:B------:R-:W-:Y:S01]  /*18f0*/  ISETP.EQ.OR P2, PT, R3, RZ, P3 ;  /* 0x000000ff0300720c */ /* 0x000fe20001f42670 */
[----:B------:R-:W3:Y:S01]  /*1900*/  LDCU UR6, c[0x0][0x38c] ;  /* 0x00007180ff0677ac */ /* 0x000ee20008000800 */
[----:B------:R-:W-:Y:S01]  /*1910*/  PLOP3.LUT P1, PT, P1, PT, PT, 0x8, 0x80 ;  /* 0x000000000080781c */ /* 0x000fe20000f2e170 */
[----:B------:R-:W4:Y:S01]  /*1920*/  LDCU UR48, c[0x0][0x390] ;  /* 0x00007200ff3077ac */ /* 0x000f220008000800 */
[----:B------:R-:W-:Y:S01]  /*1930*/  UISETP.NE.AND UP1, UPT, UR18, URZ, UPT ;  /* 0x000000ff1200728c */ /* 0x000fe2000bf25270 */
[----:B------:R-:W1:Y:S01]  /*1940*/  LDCU UR47, c[0x0][0x370] ;  /* 0x00006e00ff2f77ac */ /* 0x000e620008000800 */
[----:B--2---:R-:W-:Y:S02]  /*1950*/  UIADD3 UR5, UPT, UPT, UR5, 0x1f, URZ ;  /* 0x0000001f05057890 */ /* 0x004fe4000fffe0ff */
[----:B------:R-:W-:-:S02]  /*1960*/  USEL UR33, UR49, 0x2, UP1 ;  /* 0x0000000231217887 */ /* 0x000fc40008800000 */
[----:B------:R-:W-:Y:S01]  /*1970*/  USHF.R.S32.HI UR4, URZ, 0x1f, UR5 ;  /* 0x0000001fff047899 */ /* 0x000fe20008011405 */
[----:B------:R-:W2:Y:S03]  /*1980*/  LDCU.64 UR36, c[0x0][0x348] ;  /* 0x00006900ff2477ac */ /* 0x000ea60008000a00 */
[----:B------:R-:W-:Y:S02]  /*1990*/  ULEA.HI UR4, UR4, UR5, URZ, 0x5 ;  /* 0x0000000504047291 */ /* 0x000fe4000f8f28ff */
[----:B------:R-:W-:Y:S02]  /*19a0*/  USHF.L.U32 UR5, UR20, 0x6, URZ ;  /* 0x0000000614057899 */ /* 0x000fe400080006ff */
[----:B------:R-:W-:Y:S02]  /*19b0*/  USHF.R.S32.HI UR4, URZ, 0x5, UR4 ;  /* 0x00000005ff047899 */ /* 0x000fe40008011404 */
[----:B-1----:R-:W-:-:S02]  /*19c0*/  ULOP3.LUT UR51, UR5, 0x40, URZ, 0xc0, !UPT ;  /* 0x0000004005337892 */ /* 0x002fc4000f8ec0ff */
[----:B---3--:R-:W-:Y:S02]  /*19d0*/  UIMAD UR4, UR4, UR6, URZ ;  /* 0x00000006040472a4 */ /* 0x008fe4000f8e02ff */
[----:B------:R-:W-:Y:S02]  /*19e0*/  USHF.L.U32 UR52, UR20, 0x7, URZ ;  /* 0x0000000714347899 */ /* 0x000fe400080006ff */
[----:B----4-:R-:W-:Y:S01]  /*19f0*/  UIMAD UR48, UR4, UR48, URZ ;  /* 0x00000030043072a4 */ /* 0x010fe2000f8e02ff */
[----:B------:R-:W1:Y:S03]  /*1a00*/  LDCU UR46, c[0x0][0x374] ;  /* 0x00006e80ff2e77ac */ /* 0x000e660008000800 */
[----:B------:R-:W-:Y:S02]  /*1a10*/  UISETP.NE.AND UP2, UPT, UR48, URZ, UPT ;  /* 0x000000ff3000728c */ /* 0x000fe4000bf45270 */
[----:B------:R-:W-:Y:S01]  /*1a20*/  UISETP.LT.U32.AND UP0, UPT, UR48, 0x20, UPT ;  /* 0x000000203000788c */ /* 0x000fe2000bf01070 */
[----:B------:R-:W-:Y:S01]  /*1a30*/  UMOV UR23, 0x1 ;  /* 0x0000000100177882 */ /* 0x000fe20000000000 */
[----:B------:R-:W-:-:S02]  /*1a40*/  UMOV UR26, URZ ;  /* 0x000000ff001a7c82 */ /* 0x000fc40008000000 */
[----:B------:R-:W-:Y:S01]  /*1a50*/  USEL UR4, UR48, 0x20, UP0 ;  /* 0x0000002030047887 */ /* 0x000fe20008000000 */
[----:B------:R-:W-:Y:S01]  /*1a60*/  UMOV UR27, URZ ;  /* 0x000000ff001b7c82 */ /* 0x000fe20008000000 */
[----:B------:R-:W-:Y:S02]  /*1a70*/  UMOV UR34, URZ ;  /* 0x000000ff00227c82 */ /* 0x000fe40008000000 */
[----:B------:R-:W-:Y:S02]  /*1a80*/  UIADD3 UR5, UPT, UPT, UR4, -0x1, URZ ;  /* 0xffffffff04057890 */ /* 0x000fe4000fffe0ff */
[----:B------:R-:W-:Y:S02]  /*1a90*/  @!UP2 UIADD3 UR5, UPT, UPT, UR4, URZ, URZ ;  /* 0x000000ff0405a290 */ /* 0x000fe4000fffe0ff */
[----:B------:R-:W-:Y:S02]  /*1aa0*/  UIADD3 UR45, UPT, UPT, UR48, -UR4, URZ ;  /* 0x80000004302d7290 */ /* 0x000fe4000fffe0ff */
[----:B-12---:R-:W-:-:S12]  /*1ab0*/  UIADD3 UR49, UPT, UPT, UR5, 0x1, URZ ;  /* 0x0000000105317890 */ /* 0x006fd8000fffe0ff */
.L_x_40:
[----:B------:R-:W1:Y:S01]  /*1ac0*/  S2UR UR25, SR_CgaCtaId ;  /* 0x00000000001979c3 */ /* 0x000e620000008800 */
[----:B------:R-:W-:Y:S01]  /*1ad0*/  UMOV UR4, 0x400 ;  /* 0x0000040000047882 */ /* 0x000fe20000000000 */
[----:B------:R-:W-:Y:S01]  /*1ae0*/  MOV R0, UR23 ;  /* 0x0000001700007c02 */ /* 0x000fe20008000f00 */
[----:B------:R-:W-:Y:S02]  /*1af0*/  UISETP.NE.AND UP0, UPT, UR48, URZ, UPT ;  /* 0x000000ff3000728c */ /* 0x000fe4000bf05270 */
[----:B------:R-:W-:Y:S01]  /*1b00*/  ULEA UR10, UR21, UR51, 0x7 ;  /* 0x00000033150a7291 */ /* 0x000fe2000f8e38ff */
[----:B------:R-:W-:Y:S01]  /*1b10*/  SHF.L.U32 R0, R0, 0x1f, RZ ;  /* 0x0000001f00007819 */ /* 0x000fe200000006ff */
[----:B------:R-:W-:Y:S01]  /*1b20*/  UMOV UR24, URZ ;  /* 0x000000ff00187c82 */ /* 0x000fe20008000000 */
[----:B------:R-:W-:Y:S01]  /*1b30*/  UMOV UR13, URZ ;  /* 0x000000ff000d7c82 */ /* 0x000fe20008000000 */
[----:B------:R-:W-:Y:S01]  /*1b40*/  UMOV UR12, URZ ;  /* 0x000000ff000c7c82 */ /* 0x000fe20008000000 */
[----:B-1----:R-:W-:-:S04]  /*1b50*/  ULEA UR25, UR25, UR4, 0x18 ;  /* 0x0000000419197291 */ /* 0x002fc8000f8ec0ff */
[----:B------:R-:W-:-:S09]  /*1b60*/  ULEA UR4, UR26, UR25, 0x3 ;  /* 0x000000191a047291 */ /* 0x000fd2000f8e18ff */
[----:B------:R1:W2:Y:S01]  /*1b70*/  SYNCS.PHASECHK.TRANS64.TRYWAIT P0, [UR4+0x100], R0 ;  /* 0x00010000ff0075a7 */ /* 0x0002a20008001104 */
[----:B------:R-:W-:-:S04]  /*1b80*/  ULEA.HI UR4, UR50, UR50, URZ, 0x1 ;  /* 0x0000003232047291 */ /* 0x000fc8000f8f08ff */
[----:B------:R-:W-:-:S04]  /*1b90*/  USHF.L.U32 UR4, UR4, 0x7, URZ ;  /* 0x0000000704047899 */ /* 0x000fc800080006ff */
[----:B------:R-:W-:-:S04]  /*1ba0*/  ULOP3.LUT UR4, UR4, 0xffffff00, URZ, 0xc0, !UPT ;  /* 0xffffff0004047892 */ /* 0x000fc8000f8ec0ff */
[----:B------:R-:W-:Y:S01]  /*1bb0*/  ULOP3.LUT UR35, UR4, 0x80, UR52, 0xf8, !UPT ;  /* 0x0000008004237892 */ /* 0x000fe2000f8ef834 */
[----:B------:R-:W-:Y:S11]  /*1bc0*/  BRA.U !UP0, `(.L_x_23) ;  /* 0x0000000508607547 */ /* 0x000ff6000b800000 */
[----:B------:R-:W3:Y:S01]  /*1bd0*/  LDCU.128 UR16, c[0x0][0x480] ;  /* 0x00009000ff1077ac */ /* 0x000ee20008000c00 */
[----:B------:R-:W4:Y:S01]  /*1be0*/  LDCU.64 UR20, c[0x0][0x490] ;  /* 0x00009200ff1477ac */ /* 0x000f220008000a00 */
[----:B------:R-:W1:Y:S01]  /*1bf0*/  LDCU.64 UR12, c[0x0][0x4b0] ;  /* 0x00009600ff0c77ac */ /* 0x000e620008000a00 */
[----:B------:R-:W1:Y:S01]  /*1c00*/  LDCU.64 UR8, c[0x0][0x4d0] ;  /* 0x00009a00ff0877ac */ /* 0x000e620008000a00 */
[----:B------:R-:W1:Y:S01]  /*1c10*/  LDCU UR43, c[0x0][0x390] ;  /* 0x00007200ff2b77ac */ /* 0x000e620008000800 */
[----:B---3--:R-:W-:Y:S02]  /*1c20*/  UIMAD.WIDE.U32 UR4, UR35, UR17, URZ ;  /* 0x00000011230472a5 */ /* 0x008fe4000f8e00ff */
[----:B------:R-:W-:Y:S01]  /*1c30*/  UISETP.NE.AND UP0, UPT, UR16, 0x1, UPT ;  /* 0x000000011000788c */ /* 0x000fe2000bf05270 */
[----:B------:R-:W3:Y:S04]  /*1c40*/  LDCU UR44, c[0x0][0x38c] ;  /* 0x00007180ff2c77ac */ /* 0x000ee80008000800 */
[----:B------:R-:W-:Y:S01]  /*1c50*/  UMOV UR4, UR5 ;  /* 0x0000000500047c82 */ /* 0x000fe20008000000 */
[----:B------:R-:W1:Y:S01]  /*1c60*/  LDCU.64 UR14, c[0x0][0x4b8] ;  /* 0x00009700ff0e77ac */ /* 0x000e620008000a00 */
[----:B------:R-:W-:-:S02]  /*1c70*/  USHF.R.U32.HI UR6, URZ, UR18, UR4 ;  /* 0x00000012ff067299 */ /* 0x000fc40008011604 */
[----:B------:R-:W-:Y:S02]  /*1c80*/  UIADD3 UR34, UPT, UPT, UR49, UR27, URZ ;  /* 0x0000001b31227290 */ /* 0x000fe4000fffe0ff */
[----:B------:R-:W-:Y:S02]  /*1c90*/  USEL UR6, UR35, UR6, !UP0 ;  /* 0x0000000623067287 */ /* 0x000fe4000c000000 */
[----:B------:R-:W-:Y:S02]  /*1ca0*/  UISETP.NE.AND UP0, UPT, UR19, 0x1, UPT ;  /* 0x000000011300788c */ /* 0x000fe4000bf05270 */
[----:B----4-:R-:W-:Y:S02]  /*1cb0*/  UIMAD.WIDE.U32 UR4, UR6, UR20, URZ ;  /* 0x00000014060472a5 */ /* 0x010fe4000f8e00ff */
[----:B------:R-:W-:Y:S01]  /*1cc0*/  UIADD3 UR7, UPT, UPT, -UR6, URZ, URZ ;  /* 0x000000ff06077290 */ /* 0x000fe2000fffe1ff */
[----:B------:R-:W-:-:S03]  /*1cd0*/  UMOV UR24, URZ ;  /* 0x000000ff00187c82 */ /* 0x000fc60008000000 */
[----:B------:R-:W-:Y:S01]  /*1ce0*/  UIMAD UR7, UR16, UR7, UR35 ;  /* 0x00000007100772a4 */ /* 0x000fe2000f8e0223 */
[----:B------:R-:W-:Y:S02]  /*1cf0*/  UMOV UR4, UR5 ;  /* 0x0000000500047c82 */ /* 0x000fe40008000000 */
[----:B------:R-:W-:Y:S02]  /*1d00*/  USHF.R.U32.HI UR21, URZ, UR21, UR4 ;  /* 0x00000015ff157299 */ /* 0x000fe40008011604 */
[----:B------:R-:W4:Y:S02]  /*1d10*/  LDCU.64 UR4, c[0x0][0x4d8] ;  /* 0x00009b00ff0477ac */ /* 0x000f240008000a00 */
[----:B------:R-:W-:-:S04]  /*1d20*/  USEL UR21, UR6, UR21, !UP0 ;  /* 0x0000001506157287 */ /* 0x000fc8000c000000 */
[----:B------:R-:W-:-:S04]  /*1d30*/  UIADD3 UR20, UPT, UPT, -UR21, URZ, URZ ;  /* 0x000000ff15147290 */ /* 0x000fc8000fffe1ff */
[----:B------:R-:W-:Y:S02]  /*1d40*/  UIMAD UR20, UR19, UR20, UR6 ;  /* 0x00000014131472a4 */ /* 0x000fe4000f8e0206 */
[----:B-1----:R-:W-:Y:S02]  /*1d50*/  UIMAD UR19, UR7, UR12, UR8 ;  /* 0x0000000c071372a4 */ /* 0x002fe4000f8e0208 */
[----:B------:R-:W-:Y:S01]  /*1d60*/  UIMAD UR20, UR20, UR13, UR9 ;  /* 0x0000000d141472a4 */ /* 0x000fe2000f8e0209 */
[----:B------:R-:W-:Y:S01]  /*1d70*/  UMOV UR6, UR26 ;  /* 0x0000001a00067c82 */ /* 0x000fe20008000000 */
[----:B------:R-:W-:Y:S01]  /*1d80*/  UMOV UR12, URZ ;  /* 0x000000ff000c7c82 */ /* 0x000fe20008000000 */
[----:B---3--:R-:W-:-:S09]  /*1d90*/  UMOV UR13, URZ ;  /* 0x000000ff000d7c82 */ /* 0x008fd20008000000 */
.L_x_29:
[----:B------:R-:W-:Y:S01]  /*1da0*/  @!P3 MOV R3, 0x3000 ;  /* 0x000030000003b802 */ /* 0x000fe20000000f00 */
[----:B------:R-:W-:Y:S01]  /*1db0*/  ULEA UR17, UR6, UR25, 0x3 ;  /* 0x0000001906117291 */ /* 0x000fe2000f8e18ff */
[----:B-12---:R-:W-:Y:S11]  /*1dc0*/  @P0 BRA `(.L_x_24) ;  /* 0x0000000000100947 */ /* 0x006ff60003800000 */
[----:B------:R-:W-:Y:S04]  /*1dd0*/  MOV R0, UR23 ;  /* 0x0000001700007c02 */ /* 0x000fe80008000f00 */
[----:B------:R-:W-:Y:S04]  /*1de0*/  SHF.L.U32 R5, R0, 0x1f, RZ ;  /* 0x0000001f00057819 */ /* 0x000fe800000006ff */
[----:B------:R-:W1:Y:S02]  /*1df0*/  SYNCS.PHASECHK.TRANS64.TRYWAIT P0, [UR17+0x100], R5 ;  /* 0x00010005ff0075a7 */ /* 0x000e640008001111 */
[----:B-1----:R-:W-:Y:S05]  /*1e00*/  @!P0 BRA `(.L_x_25) ;  /* 0x00000084008c8947 */ /* 0x002fea0003800000 */
.L_x_24:
[----:B------:R2:W-:Y:S01]  /*1e10*/  @!P3 SYNCS.ARRIVE.TRANS64 RZ, [UR17], R3 ;  /* 0x00000003ffffb9a7 */ /* 0x0005e20008000011 */
[----:B------:R-:W-:Y:S04]  /*1e20*/  ULOP3.LUT UR7, UR33, 0x2, URZ, 0xfc, !UPT ;  /* 0x0000000221077892 */ /* 0x000fe8000f8efcff */
[----:B------:R-:W-:Y:S09]  /*1e30*/  UISETP.NE.AND UP0, UPT, UR7, 0x2, UPT ;  /* 0x000000020700788c */ /* 0x000ff2000bf05270 */
[----:B------:R-:W-:Y:S05]  /*1e40*/  BRA.U UP0, `(.L_x_26) ;  /* 0x0000000100047547 */ /* 0x000fea000b800000 */
[----:B----4-:R-:W-:Y:S05]  /*1e50*/  BPT.TRAP 0x1 ;  /* 0x000000040000795c */ /* 0x010fea0000300000 */
.L_x_26:
[----:B------:R-:W-:Y:S04]  /*1e60*/  BSSY.RECONVERGENT B0, `(.L_x_27) ;  /* 0x0000003000007945 */ /* 0x000fe80003800200 */
[----:B------:R-:W-:Y:S05]  /*1e70*/  @P2 BRA `(.L_x_28) ;  /* 0x0000000000042947 */ /* 0x000fea0003800000 */
[----:B----4-:R-:W-:Y:S05]  /*1e80*/  BPT.TRAP 0x1 ;  /* 0x000000040000795c */ /* 0x010fea0000300000 */
.L_x_28:
[----:B----4-:R-:W-:Y:S05]  /*1e90*/  BSYNC.RECONVERGENT B0 ;  /* 0x0000000000007941 */ /* 0x010fea0003800200 */
.L_x_27:
[----:B------:R-:W-:Y:S02]  /*1ea0*/  UIADD3 UR7, UPT, UPT, UR6, 0x1, URZ ;  /* 0x0000000106077890 */ /* 0x000fe4000fffe0ff */
[----:B------:R-:W-:Y:S02]  /*1eb0*/  ULEA UR16, UR6, UR25, 0xc ;  /* 0x0000001906107291 */ /* 0x000fe4000f8e60ff */
[----:B------:R-:W-:Y:S02]  /*1ec0*/  UISETP.NE.AND UP0, UPT, UR7, 0x20, UPT ;  /* 0x000000200700788c */ /* 0x000fe4000bf05270 */
[----:B------:R-:W-:Y:S02]  /*1ed0*/  UIADD3 UR30, UP1, UPT, UR36, 0x80, URZ ;  /* 0x00000080241e7890 */ /* 0x000fe4000ff3e0ff */
[----:B------:R-:W-:Y:S02]  /*1ee0*/  USEL UR8, URZ, 0x1, UP0 ;  /* 0x00000001ff087887 */ /* 0x000fe40008000000 */
[----:B------:R-:W-:Y:S02]  /*1ef0*/  USEL UR26, UR7, URZ, UP0 ;  /* 0x000000ff071a7287 */ /* 0x000fe40008000000 */
[----:B------:R-:W-:Y:S02]  /*1f00*/  ULOP3.LUT UR23, UR23, UR8, URZ, 0x3c, !UPT ;  /* 0x0000000817177292 */ /* 0x000fe4000f8e3cff */
[----:B------:R-:W-:Y:S02]  /*1f10*/  ULEA UR7, UR26, UR25, 0x3 ;  /* 0x000000191a077291 */ /* 0x000fe4000f8e18ff */
[----:B------:R-:W-:Y:S02]  /*1f20*/  ULEA UR8, UR6, UR25, 0xb ;  /* 0x0000001906087291 */ /* 0x000fe4000f8e58ff */
[----:B------:R-:W-:Y:S01]  /*1f30*/  ULOP3.LUT UR17, UR17, 0xfefffff8, URZ, 0xc0, !UPT ;  /* 0xfefffff811117892 */ /* 0x000fe2000f8ec0ff */
[----:B-1----:R-:W-:Y:S01]  /*1f40*/  MOV R0, UR23 ;  /* 0x0000001700007c02 */ /* 0x002fe20008000f00 */
[----:B------:R-:W-:Y:S02]  /*1f50*/  USHF.L.U32 UR18, UR24, 0x5, URZ ;  /* 0x0000000518127899 */ /* 0x000fe400080006ff */
[----:B------:R-:W-:Y:S01]  /*1f60*/  UIADD3.X UR31, UPT, UPT, URZ, UR37, URZ, UP1, !UPT ;  /* 0x00000025ff1f7290 */ /* 0x000fe20008ffe4ff */
[----:B--2---:R-:W-:Y:S01]  /*1f70*/  SHF.L.U32 R3, R0, 0x1f, RZ ;  /* 0x0000001f00037819 */ /* 0x004fe200000006ff */
[----:B------:R-:W-:Y:S02]  /*1f80*/  UIADD3 UR16, UPT, UPT, UR16, 0x8600, URZ ;  /* 0x0000860010107890 */ /* 0x000fe4000fffe0ff */
[----:B------:R-:W-:Y:S01]  /*1f90*/  UIADD3 UR28, UP0, UPT, UR36, 0x180, URZ ;  /* 0x00000180241c7890 */ /* 0x000fe2000ff1e0ff */
[----:B------:R3:W1:Y:S01]  /*1fa0*/  SYNCS.PHASECHK.TRANS64.TRYWAIT P0, [UR7+0x100], R3 ;  /* 0x00010003ff0075a7 */ /* 0x0006620008001107 */
[----:B------:R-:W-:Y:S02]  /*1fb0*/  UIMAD UR7, UR12, UR14, UR4 ;  /* 0x0000000e0c0772a4 */ /* 0x000fe4000f8e0204 */
[----:B------:R-:W-:Y:S02]  /*1fc0*/  UIMAD UR6, UR13, UR15, UR5 ;  /* 0x0000000f0d0672a4 */ /* 0x000fe4000f8e0205 */
[----:B------:R-:W-:Y:S02]  /*1fd0*/  UIADD3.X UR29, UPT, UPT, URZ, UR37, URZ, UP0, !UPT ;  /* 0x00000025ff1d7290 */ /* 0x000fe400087fe4ff */
[----:B------:R-:W-:Y:S02]  /*1fe0*/  UPRMT UR6, UR7, 0x40, UR6 ;  /* 0x0000004007067896 */ /* 0x000fe40008000006 */
[----:B------:R-:W-:Y:S02]  /*1ff0*/  UIADD3 UR8, UPT, UPT, UR8, 0x28600, URZ ;  /* 0x0002860008087890 */ /* 0x000fe4000fffe0ff */
[----:B------:R-:W-:Y:S02]  /*2000*/  UPRMT UR6, UR6, 0x5410, URZ ;  /* 0x0000541006067896 */ /* 0x000fe400080000ff */
[----:B------:R-:W-:Y:S02]  /*2010*/  UIADD3 UR32, UPT, UPT, UR12, 0x1, URZ ;  /* 0x000000010c207890 */ /* 0x000fe4000fffe0ff */
[----:B------:R-:W-:Y:S02]  /*2020*/  UIADD3 UR22, UPT, UPT, UR13, 0x1, URZ ;  /* 0x000000010d167890 */ /* 0x000fe4000fffe0ff */
[----:B------:R-:W-:Y:S02]  /*2030*/  UISETP.NE.AND UP2, UPT, UR32, UR44, UPT ;  /* 0x0000002c2000728c */ /* 0x000fe4000bf45270 */
[----:B------:R-:W-:Y:S02]  /*2040*/  UIADD3 UR27, UPT, UPT, UR27, 0x1, URZ ;  /* 0x000000011b1b7890 */ /* 0x000fe4000fffe0ff */
[----:B------:R-:W-:Y:S01]  /*2050*/  UIADD3 UR7, UPT, UPT, UR24, 0x1, URZ ;  /* 0x0000000118077890 */ /* 0x000fe2000fffe0ff */
[----:B------:R-:W-:Y:S01]  /*2060*/  UMOV UR40, 0x0 ;  /* 0x0000000000287882 */ /* 0x000fe20000000000 */
[----:B------:R-:W-:Y:S01]  /*2070*/  UMOV UR41, 0x10000000 ;  /* 0x1000000000297882 */ /* 0x000fe20000000000 */
[----:B------:R-:W-:Y:S01]  /*2080*/  UMOV UR9, UR17 ;  /* 0x0000001100097c82 */ /* 0x000fe20008000000 */
[----:B------:R2:W-:Y:S01]  /*2090*/  UTMALDG.4D.IM2COL.2CTA [UR16], [UR30], UR6, desc[UR40] ;  /* 0x000028101e0073b4 */ /* 0x0005e20008259006 */
[----:B------:R-:W-:Y:S02]  /*20a0*/  UMOV UR11, UR18 ;  /* 0x00000012000b7c82 */ /* 0x000fe40008000000 */
[----:B------:R-:W-:Y:S04]  /*20b0*/  @UP2 UIADD3 UR22, UPT, UPT, UR13, URZ, URZ ;  /* 0x000000ff0d162290 */ /* 0x000fe8000fffe0ff */
[----:B------:R-:W-:Y:S01]  /*20c0*/  UISETP.NE.AND UP0, UPT, UR22, UR43, UPT ;  /* 0x0000002b1600728c */ /* 0x000fe2000bf05270 */
[----:B------:R4:W-:Y:S10]  /*20d0*/  UTMALDG.4D.2CTA [UR8], [UR28], desc[UR40] ;  /* 0x000028081c0075b4 */ /* 0x0009f40008219000 */
[----:B------:R-:W-:Y:S07]  /*20e0*/  @UP0 UIADD3 UR7, UPT, UPT, UR24, URZ, URZ ;  /* 0x000000ff18070290 */ /* 0x000fee000fffe0ff */
[----:B------:R-:W-:Y:S01]  /*20f0*/  UMOV UR24, UR7 ;  /* 0x0000000700187c82 */ /* 0x000fe20008000000 */
[----:B--2---:R-:W-:Y:S01]  /*2100*/  UMOV UR6, UR26 ;  /* 0x0000001a00067c82 */ /* 0x004fe20008000000 */
[----:B----4-:R-:W-:Y:S02]  /*2110*/  USEL UR13, UR22, URZ, UP0 ;  /* 0x000000ff160d7287 */ /* 0x010fe40008000000 */
[----:B------:R-:W-:Y:S02]  /*2120*/  UISETP.NE.AND UP0, UPT, UR27, UR34, UPT ;  /* 0x000000221b00728c */ /* 0x000fe4000bf05270 */
[----:B------:R-:W-:Y:S07]  /*2130*/  USEL UR12, UR32, URZ, UP2 ;  /* 0x000000ff200c7287 */ /* 0x000fee0009000000 */
[----:B---3--:R-:W-:Y:S05]  /*2140*/  BRA.U UP0, `(.L_x_29) ;  /* 0xfffffffd00147547 */ /* 0x008fea000b83ffff */
.L_x_23:
[----:B------:R-:W-:Y:S01]  /*2150*/  ULEA UR4, UR26, UR25, 0x3 ;  /* 0x000000191a047291 */ /* 0x000fe2000f8e18ff */
[----:B-1----:R-:W-:Y:S01]  /*2160*/  MOV R0, UR23 ;  /* 0x0000001700007c02 */ /* 0x002fe20008000f00 */
[----:B------:R-:W-:Y:S01]  /*2170*/  @!P1 SYNCS.ARRIVE.TRANS64.A1T0 RZ, [UR25+0x228], RZ ;  /* 0x000228ffffff99a7 */ /* 0x000fe20008100019 */
[----:B------:R-:W-:Y:S02]  /*2180*/  UISETP.GE.AND UP0, UPT, UR45, 0x1, UPT ;  /* 0x000000012d00788c */ /* 0x000fe4000bf06270 */
[----:B------:R-:W-:-:S04]  /*2190*/  SHF.L.U32 R0, R0, 0x1f, RZ ;  /* 0x0000001f00007819 */ /* 0x000fc800000006ff */
[----:B--2---:R1:W2:Y:S03]  /*21a0*/  SYNCS.PHASECHK.TRANS64.TRYWAIT P0, [UR4+0x100], R0 ;  /* 0x00010000ff0075a7 */ /* 0x0042a60008001104 */
[----:B------:R-:W-:Y:S05]  /*21b0*/  BRA.U !UP0, `(.L_x_30) ;  /* 0x00000005085c7547 */ /* 0x000fea000b800000 */
        /* <DEDUP_REMOVED lines=16> */
[----:B------:R-:W-:-:S03]  /*22c0*/  UMOV UR32, UR45 ;  /* 0x0000002d00207c82 */ /* 0x000fc60008000000 */
        /* <DEDUP_REMOVED lines=9> */
[----:B---3--:R-:W-:-:S11]  /*2360*/  UMOV UR6, UR26 ;  /* 0x0000001a00067c82 */ /* 0x008fd60008000000 */
.L_x_36:
[----:B------:R-:W-:Y:S01]  /*2370*/  @!P3 MOV R3, 0x3000 ;  /* 0x000030000003b802 */ /* 0x000fe20000000f00 */
[----:B------:R-:W-:Y:S01]  /*2380*/  ULEA UR17, UR6, UR25, 0x3 ;  /* 0x0000001906117291 */ /* 0x000fe2000f8e18ff */
[----:B-12---:R-:W-:Y:S11]  /*2390*/  @P0 BRA `(.L_x_31) ;  /* 0x0000000000100947 */ /* 0x006ff60003800000 */
[----:B------:R-:W-:Y:S04]  /*23a0*/  MOV R0, UR23 ;  /* 0x0000001700007c02 */ /* 0x000fe80008000f00 */
[----:B------:R-:W-:Y:S04]  /*23b0*/  SHF.L.U32 R5, R0, 0x1f, RZ ;  /* 0x0000001f00057819 */ /* 0x000fe800000006ff */
[----:B------:R-:W1:Y:S02]  /*23c0*/  SYNCS.PHASECHK.TRANS64.TRYWAIT P0, [UR17+0x100], R5 ;  /* 0x00010005ff0075a7 */ /* 0x000e640008001111 */
[----:B-1----:R-:W-:Y:S05]  /*23d0*/  @!P0 BRA `(.L_x_32) ;  /* 0x0000008000308947 */ /* 0x002fea0003800000 */
.L_x_31:
[----:B------:R2:W-:Y:S01]  /*23e0*/  @!P3 SYNCS.ARRIVE.TRANS64 RZ, [UR17], R3 ;  /* 0x00000003ffffb9a7 */ /* 0x0005e20008000011 */
[----:B------:R-:W-:Y:S04]  /*23f0*/  ULOP3.LUT UR7, UR33, 0x2, URZ, 0xfc, !UPT ;  /* 0x0000000221077892 */ /* 0x000fe8000f8efcff */
[----:B------:R-:W-:Y:S09]  /*2400*/  UISETP.NE.AND UP0, UPT, UR7, 0x2, UPT ;  /* 0x000000020700788c */ /* 0x000ff2000bf05270 */
[----:B------:R-:W-:Y:S05]  /*2410*/  BRA.U UP0, `(.L_x_33) ;  /* 0x0000000100047547 */ /* 0x000fea000b800000 */
[----:B----4-:R-:W-:Y:S05]  /*2420*/  BPT.TRAP 0x1 ;  /* 0x000000040000795c */ /* 0x010fea0000300000 */
.L_x_33:
[----:B------:R-:W-:Y:S04]  /*2430*/  BSSY.RECONVERGENT B0, `(.L_x_34) ;  /* 0x0000003000007945 */ /* 0x000fe80003800200 */
[----:B------:R-:W-:Y:S05]  /*2440*/  @P2 BRA `(.L_x_35) ;  /* 0x0000000000042947 */ /* 0x000fea0003800000 */
[----:B----4-:R-:W-:Y:S05]  /*2450*/  BPT.TRAP 0x1 ;  /* 0x000000040000795c */ /* 0x010fea0000300000 */
.L_x_35:
[----:B----4-:R-:W-:Y:S05]  /*2460*/  BSYNC.RECONVERGENT B0 ;  /* 0x0000000000007941 */ /* 0x010fea0003800200 */
.L_x_34:
        /* <DEDUP_REMOVED lines=26> */
[----:B------:R-:W-:Y:S01]  /*2610*/  UIADD3 UR7, UPT, UPT, UR24, 0x1, URZ ;  /* 0x0000000118077890 */ /* 0x000fe2000fffe0ff */
[----:B------:R-:W-:Y:S01]  /*2620*/  UMOV UR40, 0x0 ;  /* 0x0000000000287882 */ /* 0x000fe20000000000 */
[----:B------:R-:W-:Y:S01]  /*2630*/  UMOV UR41, 0x10000000 ;  /* 0x1000000000297882 */ /* 0x000fe20000000000 */
[----:B------:R-:W-:Y:S01]  /*2640*/  UMOV UR9, UR17 ;  /* 0x0000001100097c82 */ /* 0x000fe20008000000 */
[----:B------:R2:W-:Y:S01]  /*2650*/  UTMALDG.4D.IM2COL.2CTA [UR16], [UR30], UR6, desc[UR40] ;  /* 0x000028101e0073b4 */ /* 0x0005e20008259006 */
[----:B------:R-:W-:Y:S04]  /*2660*/  UMOV UR11, UR18 ;  /* 0x00000012000b7c82 */ /* 0x000fe80008000000 */
[----:B------:R-:W-:Y:S04]  /*2670*/  @UP2 UIADD3 UR22, UPT, UPT, UR13, URZ, URZ ;  /* 0x000000ff0d162290 */ /* 0x000fe8000fffe0ff */
[----:B------:R-:W-:Y:S01]  /*2680*/  UISETP.NE.AND UP0, UPT, UR22, UR43, UPT ;  /* 0x0000002b1600728c */ /* 0x000fe2000bf05270 */
[----:B------:R4:W-:Y:S10]  /*2690*/  UTMALDG.4D.2CTA [UR8], [UR28], desc[UR40] ;  /* 0x000028081c0075b4 */ /* 0x0009f40008219000 */
[----:B------:R-:W-:Y:S07]  /*26a0*/  @UP0 UIADD3 UR7, UPT, UPT, UR24, URZ, URZ ;  /* 0x000000ff18070290 */ /* 0x000fee000fffe0ff */
[----:B------:R-:W-:Y:S01]  /*26b0*/  UMOV UR24, UR7 ;  /* 0x0000000700187c82 */ /* 0x000fe20008000000 */
[----:B--2---:R-:W-:Y:S02]  /*26c0*/  UIADD3 UR6, UPT, UPT, UR32, -0x1, URZ ;  /* 0xffffffff20067890 */ /* 0x004fe4000fffe0ff */
[----:B----4-:R-:W-:Y:S02]  /*26d0*/  USEL UR13, UR22, URZ, UP0 ;  /* 0x000000ff160d7287 */ /* 0x010fe40008000000 */
[----:B------:R-:W-:Y:S02]  /*26e0*/  UISETP.GT.U32.AND UP0, UPT, UR32, 0x1, UPT ;  /* 0x000000012000788c */ /* 0x000fe4000bf04070 */
[----:B------:R-:W-:Y:S01]  /*26f0*/  USEL UR12, UR27, URZ, UP2 ;  /* 0x000000ff1b0c7287 */ /* 0x000fe20009000000 */
[----:B------:R-:W-:Y:S01]  /*2700*/  UMOV UR32, UR6 ;  /* 0x0000000600207c82 */ /* 0x000fe20008000000 */
[----:B------:R-:W-:Y:S05]  /*2710*/  UMOV UR6, UR26 ;  /* 0x0000001a00067c82 */ /* 0x000fea0008000000 */
[----:B---3--:R-:W-:Y:S05]  /*2720*/  BRA.U UP0, `(.L_x_36) ;  /* 0xfffffffd00107547 */ /* 0x008fea000b83ffff */
.L_x_30:
[----:B------:R-:W-:Y:S01]  /*2730*/  SHF.L.U32 R3, R2, 0x1f, RZ ;  /* 0x0000001f02037819 */ /* 0x000fe200000006ff */
[----:B------:R-:W-:-:S03]  /*2740*/  NOP ;  /* 0x0000000000007918 */ /* 0x000fc60000000000 */
[----:B-12---:R-:W1:Y:S02]  /*2750*/  SYNCS.PHASECHK.TRANS64.TRYWAIT P0, [UR25+0x230], R3 ;  /* 0x00023003ff0075a7 */ /* 0x006e640008001119 */
[----:B-1----:R-:W-:Y:S05]  /*2760*/  @!P0 BRA `(.L_x_37) ;  /* 0x0000007c00648947 */ /* 0x002fea0003800000 */
.L_x_149:
[----:B------:R-:W2:Y:S01]  /*2770*/  LDS.128 R4, [UR25+0x270] ;  /* 0x00027019ff047984 */ /* 0x000ea20008000c00 */
[----:B------:R-:W-:Y:S02]  /*2780*/  UIADD3 UR4, UPT, UPT, UR25, 0x238, URZ ;  /* 0x0000023819047890 */ /* 0x000fe4000fffe0ff */
[----:B------:R-:W-:Y:S01]  /*2790*/  UISETP.GE.AND UP0, UPT, UR39, 0x1, UPT ;  /* 0x000000012700788c */ /* 0x000fe2000bf06270 */
[----:B------:R-:W-:Y:S01]  /*27a0*/  @!PT LDS RZ, [RZ] ;  /* 0x00000000fffff984 */ /* 0x000fe20000000800 */
[----:B------:R-:W-:Y:S01]  /*27b0*/  @!PT LDS RZ, [RZ] ;  /* 0x00000000fffff984 */ /* 0x000fe20000000800 */
[----:B------:R-:W-:Y:S01]  /*27c0*/  @!PT LDS RZ, [RZ] ;  /* 0x00000000fffff984 */ /* 0x000fe20000000800 */
[----:B------:R-:W-:Y:S01]  /*27d0*/  @!PT LDS RZ, [RZ] ;  /* 0x00000000fffff984 */ /* 0x000fe20000000800 */
[----:B------:R3:W-:Y:S06]  /*27e0*/  MEMBAR.ALL.CTA ;  /* 0x0000000000007992 */ /* 0x0007ec0000008000 */
[----:B---3--:R-:W3:Y:S01]  /*27f0*/  FENCE.VIEW.ASYNC.S ;  /* 0x00000000000073c6 */ /* 0x008ee20000000000 */
[----:B------:R-:W-:-:S09]  /*2800*/  UPRMT UR4, URZ, 0x654, UR4 ;  /* 0x00000654ff047896 */ /* 0x000fd20008000004 */
[----:B---3--:R-:W-:Y:S01]  /*2810*/  SYNCS.ARRIVE.TRANS64.RED.A1T0 RZ, [UR4], RZ ;  /* 0x000000ffffff79a7 */ /* 0x008fe20008100404 */
[----:B--2---:R-:W-:-:S13]  /*2820*/  LOP3.LUT P0, RZ, R6, 0x1, RZ, 0xc0, !PT ;  /* 0x0000000106ff7812 */ /* 0x004fda000780c0ff */
[----:B------:R-:W-:Y:S01]  /*2830*/  VOTEU.ANY UP1, P0 ;  /* 0x0000000000ff7886 */ /* 0x000fe20000020100 */
[----:B------:R-:W-:-:S13]  /*2840*/  PLOP3.LUT P0, PT, PT, PT, UP1, 0x80, 0x8 ;  /* 0x000000000008781c */ /* 0x000fda0003f0f018 */
[----:B-1----:R-:W-:Y:S02]  /*2850*/  @P0 MOV R0, R4 ;  /* 0x0000000400000202 */ /* 0x002fe40000000f00 */
[----:B------:R-:W-:Y:S02]  /*2860*/  @P0 LOP3.LUT R4, R5, 0xffff, RZ, 0xc0, !PT ;  /* 0x0000ffff05040812 */ /* 0x000fe400078ec0ff */
[----:B------:R-:W-:Y:S02]  /*2870*/  @P0 R2UR UR6, R0 ;  /* 0x00000000000602ca */ /* 0x000fe400000e0000 */
[----:B------:R-:W-:-:S11]  /*2880*/  @P0 R2UR UR5, R4 ;  /* 0x00000000040502ca */ /* 0x000fd600000e0000 */
[----:B------:R-:W-:Y:S02]  /*2890*/  @UP1 UMOV UR42, UR6 ;  /* 0x00000006002a1c82 */ /* 0x000fe40008000000 */
[----:B------:R-:W-:Y:S01]  /*28a0*/  @UP1 UMOV UR38, UR5 ;  /* 0x0000000500261c82 */ /* 0x000fe20008000000 */
[----:B------:R-:W-:Y:S05]  /*28b0*/  BRA.U !UP0, `(.L_x_38) ;  /* 0x0000000108d47547 */ /* 0x000fea000b800000 */
[----:B------:R-:W1:Y:S01]  /*28c0*/  LDCU.128 UR16, c[0x0][0xb10] ;  /* 0x00016200ff1077ac */ /* 0x000e620008000c00 */
[----:B------:R-:W2:Y:S01]  /*28d0*/  LDCU UR21, c[0x0][0xb20] ;  /* 0x00016400ff1577ac */ /* 0x000ea20008000800 */
[----:B------:R-:W3:Y:S01]  /*28e0*/  LDCU UR20, c[0x0][0xb0c] ;  /* 0x00016180ff1477ac */ /* 0x000ee20008000800 */
[----:B------:R-:W4:Y:S01]  /*28f0*/  LDCU.64 UR8, c[0x0][0xb28] ;  /* 0x00016500ff0877ac */ /* 0x000f220008000a00 */
[----:B------:R-:W-:Y:S02]  /*2900*/  UISETP.NE.AND UP3, UPT, UR39, 0x1, UPT ;  /* 0x000000012700788c */ /* 0x000fe4000bf65270 */
[----:B-1----:R-:W-:Y:S02]  /*2910*/  UIMAD.WIDE.U32 UR4, UR46, UR19, URZ ;  /* 0x000000132e0472a5 */ /* 0x002fe4000f8e00ff */
[----:B------:R-:W-:Y:S02]  /*2920*/  UIMAD.WIDE.U32 UR6, UR47, UR16, URZ ;  /* 0x000000102f0672a5 */ /* 0x000fe4000f8e00ff */
[----:B------:R-:W-:-:S02]  /*2930*/  UISETP.NE.AND UP0, UPT, UR18, 0x1, UPT ;  /* 0x000000011200788c */ /* 0x000fc4000bf05270 */
[----:B------:R-:W-:Y:S01]  /*2940*/  UIMAD.WIDE.U32 UR14, UR38, UR19, URZ ;  /* 0x00000013260e72a5 */ /* 0x000fe2000f8e00ff */
[----:B------:R-:W-:Y:S01]  /*2950*/  UMOV UR4, UR5 ;  /* 0x0000000500047c82 */ /* 0x000fe20008000000 */
[----:B---3--:R-:W-:Y:S02]  /*2960*/  UISETP.NE.AND UP2, UPT, UR20, 0x1, UPT ;  /* 0x000000011400788c */ /* 0x008fe4000bf45270 */
[----:B--2---:R-:W-:Y:S02]  /*2970*/  USHF.R.U32.HI UR5, URZ, UR21, UR4 ;  /* 0x00000015ff057299 */ /* 0x004fe40008011604 */
[----:B------:R-:W-:Y:S01]  /*2980*/  UIMAD.WIDE.U32 UR12, UR42, UR16, URZ ;  /* 0x000000102a0c72a5 */ /* 0x000fe2000f8e00ff */
[----:B------:R-:W-:Y:S01]  /*2990*/  UMOV UR4, UR7 ;  /* 0x0000000700047c82 */ /* 0x000fe20008000000 */
[----:B------:R-:W-:Y:S02]  /*29a0*/  USEL UR5, UR46, UR5, !UP0 ;  /* 0x000000052e057287 */ /* 0x000fe4000c000000 */
[----:B------:R-:W-:-:S02]  /*29b0*/  USHF.R.U32.HI UR4, URZ, UR17, UR4 ;  /* 0x00000011ff047299 */ /* 0x000fc40008011604 */
[----:B----4-:R-:W-:Y:S02]  /*29c0*/  UIMAD.WIDE.U32 UR10, UR5, UR8, URZ ;  /* 0x00000008050a72a5 */ /* 0x010fe4000f8e00ff */
[----:B------:R-:W-:Y:S01]  /*29d0*/  USEL UR6, UR47, UR4, !UP2 ;  /* 0x000000042f067287 */ /* 0x000fe2000d000000 */
[----:B------:R-:W-:Y:S02]  /*29e0*/  UMOV UR12, UR13 ;  /* 0x0000000d000c7c82 */ /* 0x000fe40008000000 */
[----:B------:R-:W-:Y:S01]  /*29f0*/  UMOV UR4, UR15 ;  /* 0x0000000f00047c82 */ /* 0x000fe20008000000 */
[----:B------:R-:W-:Y:S01]  /*2a00*/  UIMAD.WIDE.U32 UR14, UR6, UR8, URZ ;  /* 0x00000008060e72a5 */ /* 0x000fe2000f8e00ff */
[----:B------:R-:W-:Y:S01]  /*2a10*/  UMOV UR10, UR11 ;  /* 0x0000000b000a7c82 */ /* 0x000fe20008000000 */
[----:B------:R-:W-:Y:S02]  /*2a20*/  USHF.R.U32.HI UR4, URZ, UR21, UR4 ;  /* 0x00000015ff047299 */ /* 0x000fe40008011604 */
[----:B------:R-:W-:-:S03]  /*2a30*/  @UP3 USHF.R.U32.HI UR5, URZ, UR9, UR10 ;  /* 0x00000009ff053299 */ /* 0x000fc6000801160a */
[----:B------:R-:W-:Y:S01]  /*2a40*/  UMOV UR14, UR15 ;  /* 0x0000000f000e7c82 */ /* 0x000fe20008000000 */
[----:B------:R-:W-:Y:S02]  /*2a50*/  USHF.R.U32.HI UR17, URZ, UR17, UR12 ;  /* 0x00000011ff117299 */ /* 0x000fe4000801160c */
[----:B------:R-:W-:Y:S02]  /*2a60*/  USEL UR4, UR38, UR4, !UP0 ;  /* 0x0000000426047287 */ /* 0x000fe4000c000000 */
[----:B------:R-:W-:Y:S02]  /*2a70*/  @UP3 USHF.R.U32.HI UR6, URZ, UR9, UR14 ;  /* 0x00000009ff063299 */ /* 0x000fe4000801160e */
[----:B------:R-:W-:Y:S02]  /*2a80*/  UIMAD UR7, UR39, UR5, URZ ;  /* 0x00000005270772a4 */ /* 0x000fe4000f8e02ff */
[----:B------:R-:W-:Y:S02]  /*2a90*/  USEL UR5, UR42, UR17, !UP2 ;  /* 0x000000112a057287 */ /* 0x000fe4000d000000 */
[----:B------:R-:W-:-:S02]  /*2aa0*/  UIMAD UR10, UR39, UR6, URZ ;  /* 0x00000006270a72a4 */ /* 0x000fc4000f8e02ff */
[----:B------:R-:W-:Y:S02]  /*2ab0*/  UISETP.GE.AND UP0, UPT, UR4, UR7, UPT ;  /* 0x000000070400728c */ /* 0x000fe4000bf06270 */
[----:B------:R-:W-:Y:S02]  /*2ac0*/  UIMAD.WIDE.U32 UR12, UR4, UR8, URZ ;  /* 0x00000008040c72a5 */ /* 0x000fe4000f8e00ff */
[----:B------:R-:W-:Y:S02]  /*2ad0*/  UISETP.GE.OR UP0, UPT, UR5, UR10, UP0 ;  /* 0x0000000a0500728c */ /* 0x000fe40008706670 */
[----:B------:R-:W-:Y:S02]  /*2ae0*/  UIMAD.WIDE.U32 UR10, UR5, UR8, URZ ;  /* 0x00000008050a72a5 */ /* 0x000fe4000f8e00ff */
[----:B------:R-:W-:Y:S01]  /*2af0*/  UIADD3 UR12, UPT, UPT, -UR4, URZ, URZ ;  /* 0x000000ff040c7290 */ /* 0x000fe2000fffe1ff */
[----:B------:R-:W-:Y:S01]  /*2b00*/  UMOV UR8, UR13 ;  /* 0x0000000d00087c82 */ /* 0x000fe20008000000 */
[----:B------:R-:W-:-:S02]  /*2b10*/  UIADD3 UR10, UPT, UPT, -UR5, URZ, URZ ;  /* 0x000000ff050a7290 */ /* 0x000fc4000fffe1ff */
[----:B------:R-:W-:-:S03]  /*2b20*/  USHF.R.U32.HI UR8, URZ, UR9, UR8 ;  /* 0x00000009ff087299 */ /* 0x000fc60008011608 */
[----:B------:R-:W-:Y:S01]  /*2b30*/  @!UP0 UMOV UR7, UR11 ;  /* 0x0000000b00078c82 */ /* 0x000fe20008000000 */
[----:B------:R-:W-:Y:S02]  /*2b40*/  UIMAD UR12, UR18, UR12, UR38 ;  /* 0x0000000c120c72a4 */ /* 0x000fe4000f8e0226 */
[----:B------:R-:W-:Y:S02]  /*2b50*/  USEL UR8, UR4, UR8, !UP3 ;  /* 0x0000000804087287 */ /* 0x000fe4000d800000 */
[----:B------:R-:W-:Y:S02]  /*2b60*/  @!UP0 USHF.R.U32.HI UR7, URZ, UR9, UR7 ;  /* 0x00000009ff078299 */ /* 0x000fe40008011607 */
[----:B------:R-:W-:Y:S02]  /*2b70*/  UIADD3 UR9, UPT, UPT, -UR8, URZ, URZ ;  /* 0x000000ff08097290 */ /* 0x000fe4000fffe1ff */
[----:B------:R-:W-:Y:S02]  /*2b80*/  @!UP0 USEL UR7, UR5, UR7, !UP3 ;  /* 0x0000000705078287 */ /* 0x000fe4000d800000 */
[----:B------:R-:W-:-:S02]  /*2b90*/  UIMAD UR9, UR39, UR9, UR4 ;  /* 0x00000009270972a4 */ /* 0x000fc4000f8e0204 */
[----:B------:R-:W-:Y:S02]  /*2ba0*/  @!UP0 UIADD3 UR8, UPT, UPT, UR8, -UR7, URZ ;  /* 0x8000000708088290 */ /* 0x000fe4000fffe0ff */
[----:B------:R-:W-:Y:S02]  /*2bb0*/  @!UP0 UIMAD UR7, UR9, UR6, UR7 ;  /* 0x00000006090782a4 */ /* 0x000fe4000f8e0207 */
[----:B------:R-:W-:Y:S02]  /*2bc0*/  @!UP0 UIMAD UR4, UR39, UR8, UR5 ;  /* 0x00000008270482a4 */ /* 0x000fe4000f8e0205 */
[----:B------:R-:W-:Y:S02]  /*2bd0*/  UIMAD UR6, UR20, UR10, UR42 ;  /* 0x0000000a140672a4 */ /* 0x000fe4000f8e022a */
[----:B------:R-:W-:Y:S01]  /*2be0*/  UIMAD UR38, UR4, UR18, UR12 ;  /* 0x00000012042672a4 */ /* 0x000fe2000f8e020c */
[----:B------:R-:W-:Y:S02]  /*2bf0*/  @!UP0 UMOV UR5, UR7 ;  /* 0x0000000700058c82 */ /* 0x000fe40008000000 */
[----:B------:R-:W-:-:S12]  /*2c00*/  UIMAD UR42, UR5, UR20, UR6 ;  /* 0x00000014052a72a4 */ /* 0x000fd8000f8e0206 */
.L_x_38:
[----:B------:R-:W1:Y:S02]  /*2c10*/  LDCU UR4, c[0x0][0xb30] ;  /* 0x00016600ff0477ac */ /* 0x000e640008000800 */
[----:B-1----:R-:W-:-:S09]  /*2c20*/  UISETP.NE.AND UP0, UPT, UR4, 0x1, UPT ;  /* 0x000000010400788c */ /* 0x002fd2000bf05270 */
[----:B------:R-:W-:Y:S05]  /*2c30*/  BRA.U UP0, `(.L_x_39) ;  /* 0x0000000100447547 */ /* 0x000fea000b800000 */
[----:B------:R-:W1:Y:S01]  /*2c40*/  LDCU.128 UR8, c[0x0][0xb10] ;  /* 0x00016200ff0877ac */ /* 0x000e620008000c00 */
[----:B------:R-:W2:Y:S01]  /*2c50*/  LDCU UR12, c[0x0][0xb0c] ;  /* 0x00016180ff0c77ac */ /* 0x000ea20008000800 */
[----:B------:R-:W3:Y:S01]  /*2c60*/  LDCU UR13, c[0x0][0xb20] ;  /* 0x00016400ff0d77ac */ /* 0x000ee20008000800 */
[----:B-1----:R-:W-:Y:S02]  /*2c70*/  UIMAD.WIDE.U32 UR6, UR42, UR8, URZ ;  /* 0x000000082a0672a5 */ /* 0x002fe4000f8e00ff */
[----:B------:R-:W-:Y:S02]  /*2c80*/  UIMAD.WIDE.U32 UR4, UR38, UR11, URZ ;  /* 0x0000000b260472a5 */ /* 0x000fe4000f8e00ff */
[----:B--2---:R-:W-:Y:S02]  /*2c90*/  UISETP.NE.AND UP2, UPT, UR12, 0x1, UPT ;  /* 0x000000010c00788c */ /* 0x004fe4000bf45270 */
[----:B------:R-:W-:Y:S01]  /*2ca0*/  UISETP.NE.AND UP0, UPT, UR10, 0x1, UPT ;  /* 0x000000010a00788c */ /* 0x000fe2000bf05270 */
[----:B------:R-:W-:-:S02]  /*2cb0*/  UMOV UR6, UR7 ;  /* 0x0000000700067c82 */ /* 0x000fc40008000000 */
[----:B------:R-:W-:Y:S01]  /*2cc0*/  UMOV UR4, UR5 ;  /* 0x0000000500047c82 */ /* 0x000fe20008000000 */
[----:B------:R-:W-:Y:S02]  /*2cd0*/  USHF.R.U32.HI UR6, URZ, UR9, UR6 ;  /* 0x00000009ff067299 */ /* 0x000fe40008011606 */
[----:B---3--:R-:W-:Y:S02]  /*2ce0*/  USHF.R.U32.HI UR4, URZ, UR13, UR4 ;  /* 0x0000000dff047299 */ /* 0x008fe40008011604 */
[----:B------:R-:W-:Y:S02]  /*2cf0*/  USEL UR5, UR42, UR6, !UP2 ;  /* 0x000000062a057287 */ /* 0x000fe4000d000000 */
[----:B------:R-:W-:-:S04]  /*2d00*/  USEL UR4, UR38, UR4, !UP0 ;  /* 0x0000000426047287 */ /* 0x000fc8000c000000 */
[----:B------:R-:W-:Y:S02]  /*2d10*/  UIADD3 UR6, UPT, UPT, UR5, -UR4, URZ ;  /* 0x8000000405067290 */ /* 0x000fe4000fffe0ff */
[----:B------:R-:W-:Y:S02]  /*2d20*/  UIADD3 UR4, UPT, UPT, -UR5, UR4, URZ ;  /* 0x0000000405047290 */ /* 0x000fe4000fffe1ff */
[----:B------:R-:W-:Y:S02]  /*2d30*/  UIMAD UR38, UR6, UR10, UR38 ;  /* 0x0000000a062672a4 */ /* 0x000fe4000f8e0226 */
[----:B------:R-:W-:-:S12]  /*2d40*/  UIMAD UR42, UR4, UR12, UR42 ;  /* 0x0000000c042a72a4 */ /* 0x000fd8000f8e022a */
.L_x_39:
[----:B------:R-:W-:Y:S01]  /*2d50*/  R2UR UR5, R176 ;  /* 0x00000000b00572ca */ /* 0x000fe200000e0000 */
[----:B------:R-:W-:Y:S01]  /*2d60*/  UMOV UR27, UR34 ;  /* 0x00000022001b7c82 */ /* 0x000fe20008000000 */
[----:B------:R-:W-:Y:S02]  /*2d70*/  R2UR UR4, R175 ;  /* 0x00000000af0472ca */ /* 0x000fe400000e0000 */
[----:B------:R-:W-:Y:S02]  /*2d80*/  PLOP3.LUT P1, PT, PT, PT, PT, 0x80, 0x8 ;  /* 0x000000000008781c */ /* 0x000fe40003f2f070 */
[----:B------:R-:W-:-:S07]  /*2d90*/  LOP3.LUT R2, R2, 0x1, RZ, 0x3c, !PT ;  /* 0x0000000102027812 */ /* 0x000fce00078e3cff */
[----:B------:R-:W-:Y:S02]  /*2da0*/  UIADD3 UR50, UPT, UPT, UR42, UR5, URZ ;  /* 0x000000052a327290 */ /* 0x000fe4000fffe0ff */
[----:B------:R-:W-:Y:S01]  /*2db0*/  UIADD3 UR21, UPT, UPT, UR38, UR4, URZ ;  /* 0x0000000426157290 */ /* 0x000fe2000fffe0ff */
[----:B------:R-:W-:Y:S11]  /*2dc0*/  BRA.U UP1, `(.L_x_40) ;  /* 0xffffffed013c7547 */ /* 0x000ff6000b83ffff */
[----:B------:R-:W-:Y:S01]  /*2dd0*/  UIADD3 UR25, UPT, UPT, UR25, 0x100, URZ ;  /* 0x0000010019197890 */ /* 0x000fe2000fffe0ff */
[----:B------:R-:W-:-:S03]  /*2de0*/  MOV R3, UR23 ;  /* 0x0000001700037c02 */ /* 0x000fc60008000f00 */
[----:B------:R-:W-:Y:S01]  /*2df0*/  ULEA UR4, UR26, UR25, 0x3 ;  /* 0x000000191a047291 */ /* 0x000fe2000f8e18ff */
[----:B------:R-:W-:-:S08]  /*2e00*/  SHF.L.U32 R3, R3, 0x1f, RZ ;  /* 0x0000001f03037819 */ /* 0x000fd000000006ff */
[----:B------:R-:W1:Y:S02]  /*2e10*/  SYNCS.PHASECHK.TRANS64.TRYWAIT P0, [UR4], R3 ;  /* 0x00000003ff0075a7 */ /* 0x000e640008001104 */
[----:B-1----:R-:W-:Y:S05]  /*2e20*/  @!P0 BRA `(.L_x_41) ;  /* 0x0000007400cc8947 */ /* 0x002fea0003800000 */
.L_x_151:
[----:B------:R-:W-:-:S04]  /*2e30*/  UIADD3 UR4, UPT, UPT, UR26, 0x1, URZ ;  /* 0x000000011a047890 */ /* 0x000fc8000fffe0ff */
[----:B------:R-:W-:-:S04]  /*2e40*/  UISETP.NE.AND UP0, UPT, UR4, 0x20, UPT ;  /* 0x000000200400788c */ /* 0x000fc8000bf05270 */
[----:B------:R-:W-:Y:S02]  /*2e50*/  USEL UR5, URZ, 0x1, UP0 ;  /* 0x00000001ff057887 */ /* 0x000fe40008000000 */
[----:B------:R-:W-:Y:S02]  /*2e60*/  USEL UR4, UR4, URZ, UP0 ;  /* 0x000000ff04047287 */ /* 0x000fe40008000000 */
[----:B------:R-:W-:Y:S02]  /*2e70*/  ULOP3.LUT UR6, UR23, UR5, URZ, 0x3c, !UPT ;  /* 0x0000000517067292 */ /* 0x000fe4000f8e3cff */
[----:B------:R-:W-:-:S04]  /*2e80*/  ULEA UR5, UR4, UR25, 0x3 ;  /* 0x0000001904057291 */ /* 0x000fc8000f8e18ff */
[----:B-1----:R-:W-:-:S04]  /*2e90*/  MOV R3, UR6 ;  /* 0x0000000600037c02 */ /* 0x002fc80008000f00 */
[----:B------:R-:W-:-:S04]  /*2ea0*/  SHF.L.U32 R3, R3, 0x1f, RZ ;  /* 0x0000001f03037819 */ /* 0x000fc800000006ff */
[----:B------:R-:W1:Y:S02]  /*2eb0*/  SYNCS.PHASECHK.TRANS64.TRYWAIT P0, [UR5], R3 ;  /* 0x00000003ff0075a7 */ /* 0x000e640008001105 */
[----:B-1----:R-:W-:Y:S05]  /*2ec0*/  @!P0 BRA `(.L_x_42) ;  /* 0x0000007400bc8947 */ /* 0x002fea0003800000 */
.L_x_153:
        /* <DEDUP_REMOVED lines=10> */
.L_x_155:
        /* <DEDUP_REMOVED lines=10> */
.L_x_157:
        /* <DEDUP_REMOVED lines=10> */
.L_x_159:
        /* <DEDUP_REMOVED lines=10> */
.L_x_161:
        /* <DEDUP_REMOVED lines=10> */
.L_x_163:
        /* <DEDUP_REMOVED lines=10> */
.L_x_165:
        /* <DEDUP_REMOVED lines=10> */
.L_x_167:
        /* <DEDUP_REMOVED lines=10> */
.L_x_169:
        /* <DEDUP_REMOVED lines=10> */
.L_x_171:
        /* <DEDUP_REMOVED lines=10> */
.L_x_173:
        /* <DEDUP_REMOVED lines=10> */
.L_x_175:
        /* <DEDUP_REMOVED lines=10> */
.L_x_177:
        /* <DEDUP_REMOVED lines=10> */
.L_x_179:
        /* <DEDUP_REMOVED lines=10> */
.L_x_181:
        /* <DEDUP_REMOVED lines=10> */
.L_x_183:
        /* <DEDUP_REMOVED lines=10> */
.L_x_185:
        /* <DEDUP_REMOVED lines=10> */
.L_x_187:
        /* <DEDUP_REMOVED lines=10> */
.L_x_189:
        /* <DEDUP_REMOVED lines=10> */
.L_x_191:
        /* <DEDUP_REMOVED lines=10> */
.L_x_193:
        /* <DEDUP_REMOVED lines=10> */
.L_x_195:
        /* <DEDUP_REMOVED lines=10> */
.L_x_197:
        /* <DEDUP_REMOVED lines=10> */
.L_x_199:
        /* <DEDUP_REMOVED lines=10> */
.L_x_201:
        /* <DEDUP_REMOVED lines=10> */
.L_x_203:
        /* <DEDUP_REMOVED lines=10> */
.L_x_205:
        /* <DEDUP_REMOVED lines=10> */
.L_x_207:
        /* <DEDUP_REMOVED lines=10> */
.L_x_209:
        /* <DEDUP_REMOVED lines=10> */
.L_x_211:
[----:B------:R-:W-:-:S04]  /*40f0*/  UIADD3 UR4, UPT, UPT, UR4, 0x1, URZ ;  /* 0x0000000104047890 */ /* 0x000fc8000fffe0ff */
[----:B------:R-:W-:-:S04]  /*4100*/  UISETP.NE.AND UP0, UPT, UR4, 0x20, UPT ;  /* 0x000000200400788c */ /* 0x000fc8000bf05270 */
[----:B------:R-:W-:Y:S02]  /*4110*/  USEL UR5, URZ, 0x1, UP0 ;  /* 0x00000001ff057887 */ /* 0x000fe40008000000 */
[----:B------:R-:W-:Y:S02]  /*4120*/  USEL UR4, UR4, URZ, UP0 ;  /* 0x000000ff04047287 */ /* 0x000fe40008000000 */
[----:B------:R-:W-:Y:S02]  /*4130*/  ULOP3.LUT UR5, UR6, UR5, URZ, 0x3c, !UPT ;  /* 0x0000000506057292 */ /* 0x000fe4000f8e3cff */
[----:B------:R-:W-:-:S04]  /*4140*/  ULEA UR4, UR4, UR25, 0x3 ;  /* 0x0000001904047291 */ /* 0x000fc8000f8e18ff */
[----:B------:R-:W-:Y:S02]  /*4150*/  IMAD.U32 R2, RZ, RZ, UR5 ;  /* 0x00000005ff027e24 */ /* 0x000fe4000f8e00ff */
[----:B-1----:R-:W-:-:S03]  /*4160*/  MOV R0, UR4 ;  /* 0x0000000400007c02 */ /* 0x002fc60008000f00 */
[----:B------:R-:W-:-:S07]  /*4170*/  SHF.L.U32 R3, R2, 0x1f, RZ ;  /* 0x0000001f02037819 */ /* 0x000fce00000006ff */
.L_x_72:
[----:B-1----:R1:W2:Y:S02]  /*4180*/  SYNCS.PHASECHK.TRANS64.TRYWAIT P0, [R0+URZ], R3 ;  /* 0x00000003000075a7 */ /* 0x0022a400080011ff */
[----:B--2---:R-:W-:Y:S05]  /*4190*/  @!P0 NANOSLEEP.SYNCS 0x989680 ;  /* 0x009896800000895d */ /* 0x004fea0003900000 */
[----:B------:R-:W2:Y:S02]  /*41a0*/  @!P0 SYNCS.PHASECHK.TRANS64 P0, [R0+URZ], R3 ;  /* 0x00000003000085a7 */ /* 0x000ea400080010ff */
[----:B--2---:R-:W-:Y:S05]  /*41b0*/  @P0 EXIT ;  /* 0x000000000000094d */ /* 0x004fea0003800000 */
[----:B------:R-:W-:Y:S05]  /*41c0*/  BRA `(.L_x_72) ;  /* 0xfffffffc00ec7947 */ /* 0x000fea000383ffff */
.L_x_22:
[----:B------:R-:W-:-:S04]  /*41d0*/  UISETP.NE.AND UP0, UPT, UR43, URZ, UPT ;  /* 0x000000ff2b00728c */ /* 0x000fc8000bf05270 */
[----:B------:R-:W-:-:S09]  /*41e0*/  UISETP.NE.OR UP0, UPT, UR18, 0x1, UP0 ;  /* 0x000000011200788c */ /* 0x000fd20008705670 */
[----:B------:R-:W-:Y:S05]  /*41f0*/  BRA.U UP0, `(.L_x_73) ;  /* 0x0000000100b07547 */ /* 0x000fea000b800000 */
[----:B------:R-:W-:Y:S01]  /*4200*/  UMOV UR4, 0x400 ;  /* 0x0000040000047882 */ /* 0x000fe20000000000 */
[----:B------:R-:W-:Y:S01]  /*4210*/  HFMA2 R2, -RZ, RZ, 0, 5.9604644775390625e-08 ;  /* 0x00000001ff027431 */ /* 0x000fe200000001ff */
[----:B------:R-:W-:Y:S01]  /*4220*/  ULEA UR4, UR43, UR4, 0x18 ;  /* 0x000000042b047291 */ /* 0x000fe2000f8ec0ff */
[----:B------:R-:W-:Y:S01]  /*4230*/  ISETP.GE.U32.AND P0, PT, R3, 0x2, PT ;  /* 0x000000020300780c */ /* 0x000fe20003f06070 */
[----:B------:R-:W-:Y:S02]  /*4240*/  IMAD.MOV.U32 R8, RZ, RZ, RZ ;  /* 0x000000ffff087224 */ /* 0x000fe400078e00ff */
[----:B------:R-:W-:Y:S02]  /*4250*/  UIADD3 UR5, UPT, UPT, UR4, 0x238, URZ ;  /* 0x0000023804057890 */ /* 0x000fe4000fffe0ff */
[----:B------:R-:W-:Y:S02]  /*4260*/  UIADD3 UR8, UPT, UPT, UR4, 0x230, URZ ;  /* 0x0000023004087890 */ /* 0x000fe4000fffe0ff */
[----:B------:R-:W-:-:S12]  /*4270*/  UPRMT UR5, URZ, 0x654, UR5 ;  /* 0x00000654ff057896 */ /* 0x000fd80008000005 */
.L_x_76:
[----:B------:R-:W-:Y:S01]  /*4280*/  SHF.L.U32 R7, R2, 0x1f, RZ ;  /* 0x0000001f02077819 */ /* 0x000fe200000006ff */
[----:B------:R-:W-:Y:S02]  /*4290*/  IMAD.U32 R4, RZ, RZ, UR8 ;  /* 0x00000008ff047e24 */ /* 0x000fe4000f8e00ff */
[----:B------:R-:W-:Y:S01]  /*42a0*/  @!P0 IMAD.MOV.U32 R5, RZ, RZ, 0x10 ;  /* 0x00000010ff058424 */ /* 0x000fe200078e00ff */
[----:B------:R-:W2:Y:S02]  /*42b0*/  SYNCS.PHASECHK.TRANS64.TRYWAIT P1, [UR4+0x238], R7 ;  /* 0x00023807ff0075a7 */ /* 0x000ea40008021104 */
[----:B------:R-:W-:-:S04]  /*42c0*/  PRMT R9, R3, 0x654, R4 ;  /* 0x0000065403097816 */ /* 0x000fc80000000004 */
[----:B------:R-:W-:Y:S01]  /*42d0*/  SEL R0, R9, R0, !P0 ;  /* 0x0000000009007207 */ /* 0x000fe20004000000 */
[----:B--2---:R-:W-:Y:S06]  /*42e0*/  @!P1 BRA `(.L_x_74) ;  /* 0x0000006c00849947 */ /* 0x004fec0003800000 */
.L_x_213:
[----:B------:R-:W-:Y:S01]  /*42f0*/  UIADD3 UR6, UPT, UPT, UR4, 0x270, URZ ;  /* 0x0000027004067890 */ /* 0x000fe2000fffe0ff */
[----:B------:R3:W-:Y:S01]  /*4300*/  @!P0 SYNCS.ARRIVE.TRANS64.RED RZ, [R0+URZ], R5 ;  /* 0x0000000500ff89a7 */ /* 0x0007e200080004ff */
[----:B------:R-:W-:Y:S01]  /*4310*/  UIADD3 UR7, UPT, UPT, UR4, 0x230, URZ ;  /* 0x0000023004077890 */ /* 0x000fe2000fffe0ff */
[----:B------:R-:W-:-:S08]  /*4320*/  LOP3.LUT R2, R2, 0x1, RZ, 0x3c, !PT ;  /* 0x0000000102027812 */ /* 0x000fd000078e3cff */
[----:B------:R-:W-:Y:S06]  /*4330*/  UGETNEXTWORKID.BROADCAST [UR6], [UR7] ;  /* 0x00000000060073ca */ /* 0x000fec0008000100 */
[----:B---3--:R-:W-:-:S04]  /*4340*/  SHF.L.U32 R5, R8, 0x1f, RZ ;  /* 0x0000001f08057819 */ /* 0x008fc800000006ff */
[----:B------:R-:W3:Y:S02]  /*4350*/  SYNCS.PHASECHK.TRANS64.TRYWAIT P1, [UR4+0x230], R5 ;  /* 0x00023005ff0075a7 */ /* 0x000ee40008021104 */
[----:B---3--:R-:W-:Y:S05]  /*4360*/  @!P1 BRA `(.L_x_75) ;  /* 0x0000006c007c9947 */ /* 0x008fea0003800000 */
.L_x_215:
[----:B--2---:R-:W2:Y:S01]  /*4370*/  LDS.128 R4, [UR4+0x270] ;  /* 0x00027004ff047984 */ /* 0x004ea20008000c00 */
[----:B------:R-:W-:Y:S01]  /*4380*/  LOP3.LUT R8, R8, 0x1, RZ, 0x3c, !PT ;  /* 0x0000000108087812 */ /* 0x000fe200078e3cff */
[----:B------:R-:W-:Y:S01]  /*4390*/  @!PT LDS RZ, [RZ] ;  /* 0x00000000fffff984 */ /* 0x000fe20000000800 */
[----:B------:R-:W-:Y:S01]  /*43a0*/  @!PT LDS RZ, [RZ] ;  /* 0x00000000fffff984 */ /* 0x000fe20000000800 */
[----:B------:R-:W-:Y:S01]  /*43b0*/  @!PT LDS RZ, [RZ] ;  /* 0x00000000fffff984 */ /* 0x000fe20000000800 */
[----:B------:R-:W-:Y:S01]  /*43c0*/  @!PT LDS RZ, [RZ] ;  /* 0x00000000fffff984 */ /* 0x000fe20000000800 */
[----:B------:R3:W-:Y:S06]  /*43d0*/  MEMBAR.ALL.CTA ;  /* 0x0000000000007992 */ /* 0x0007ec0000008000 */
[----:B---3--:R-:W3:Y:S02]  /*43e0*/  FENCE.VIEW.ASYNC.S ;  /* 0x00000000000073c6 */ /* 0x008ee40000000000 */
[----:B---3--:R-:W-:Y:S01]  /*43f0*/  SYNCS.ARRIVE.TRANS64.RED.A1T0 RZ, [UR5], RZ ;  /* 0x000000ffffff79a7 */ /* 0x008fe20008100405 */
[----:B--2---:R-:W-:-:S13]  /*4400*/  LOP3.LUT P1, RZ, R6, 0x1, RZ, 0xc0, !PT ;  /* 0x0000000106ff7812 */ /* 0x004fda000782c0ff */
[----:B------:R-:W-:Y:S05]  /*4410*/  @P1 BRA `(.L_x_76) ;  /* 0xfffffffc00981947 */ /* 0x000fea000383ffff */
[----:B------:R-:W-:-:S04]  /*4420*/  SHF.L.U32 R0, R2, 0x1f, RZ ;  /* 0x0000001f02007819 */ /* 0x000fc800000006ff */
[----:B------:R-:W2:Y:S02]  /*4430*/  SYNCS.PHASECHK.TRANS64 P0, [UR4+0x238], R0 ;  /* 0x00023800ff0075a7 */ /* 0x000ea40008001004 */
[----:B-12---:R-:W-:Y:S05]  /*4440*/  @P0 EXIT ;  /* 0x000000000000094d */ /* 0x006fea0003800000 */
[----:B------:R-:W-:-:S07]  /*4450*/  MOV R0, UR4 ;  /* 0x0000000400007c02 */ /* 0x000fce0008000f00 */
.L_x_77:
[----:B-1----:R-:W-:-:S04]  /*4460*/  SHF.L.U32 R3, R2, 0x1f, RZ ;  /* 0x0000001f02037819 */ /* 0x002fc800000006ff */
[----:B------:R1:W2:Y:S03]  /*4470*/  SYNCS.PHASECHK.TRANS64.TRYWAIT P0, [R0+URZ+0x238], R3 ;  /* 0x00023803000075a7 */ /* 0x0002a600080011ff */
[----:B--2---:R-:W-:Y:S05]  /*4480*/  @!P0 NANOSLEEP.SYNCS 0x989680 ;  /* 0x009896800000895d */ /* 0x004fea0003900000 */
[----:B------:R-:W2:Y:S02]  /*4490*/  @!P0 SYNCS.PHASECHK.TRANS64 P0, [R0+URZ+0x238], R3 ;  /* 0x00023803000085a7 */ /* 0x000ea400080010ff */
[----:B--2---:R-:W-:Y:S05]  /*44a0*/  @P0 EXIT ;  /* 0x000000000000094d */ /* 0x004fea0003800000 */
[----:B------:R-:W-:Y:S05]  /*44b0*/  BRA `(.L_x_77) ;  /* 0xfffffffc00e87947 */ /* 0x000fea000383ffff */
.L_x_73:
[----:B------:R-:W-:Y:S05]  /*44c0*/  BRA.U UP4, `(.L_x_78) ;  /* 0x0000001104307547 */ /* 0x000fea000b800000 */
[----:B------:R-:W-:Y:S01]  /*44d0*/  UMOV UR5, 0x40 ;  /* 0x0000004000057882 */ /* 0x000fe20000000000 */
[----:B------:R-:W-:Y:S01]  /*44e0*/  NOP ;  /* 0x0000000000007918 */ /* 0x000fe20000000000 */
[----:B------:R-:W-:Y:S01]  /*44f0*/  ULEA UR5, UR43, UR5, 0x18 ;  /* 0x000000052b057291 */ /* 0x000fe2000f8ec0ff */
[----:B------:R-:W-:Y:S02]  /*4500*/  UMOV UR6, 0x400 ;  /* 0x0000040000067882 */ /* 0x000fe40000000000 */
[----:B------:R-:W-:-:S06]  /*4510*/  ULEA UR6, UR43, UR6, 0x18 ;  /* 0x000000062b067291 */ /* 0x000fcc000f8ec0ff */
[----:B------:R-:W2:Y:S02]  /*4520*/  LDS.U8 R3, [UR5+0x1c] ;  /* 0x00001c05ff037984 */ /* 0x000ea40008000000 */
[----:B--2---:R-:W-:-:S13]  /*4530*/  ISETP.NE.AND P0, PT, R3, RZ, PT ;  /* 0x000000ff0300720c */ /* 0x004fda0003f05270 */
[----:B------:R-:W-:Y:S05]  /*4540*/  @P0 BRA `(.L_x_79) ;  /* 0x0000000400080947 */ /* 0x000fea0003800000 */
[----:B------:R-:W-:Y:S02]  /*4550*/  UISETP.NE.U32.AND UP1, UPT, UR26, 0x1, UPT ;  /* 0x000000011a00788c */ /* 0x000fe4000bf25070 */
[----:B------:R-:W-:-:S07]  /*4560*/  UIADD3 UR7, UPT, UPT, UR5, 0x8, URZ ;  /* 0x0000000805077890 */ /* 0x000fce000fffe0ff */
[----:B------:R-:W-:Y:S05]  /*4570*/  BRA.U !UP1, `(.L_x_80) ;  /* 0x00000001099c7547 */ /* 0x000fea000b800000 */
[----:B------:R-:W-:Y:S01]  /*4580*/  ELECT P0, URZ, PT ;  /* 0x0000000000ff782f */ /* 0x000fe20003800000 */
[----:B------:R-:W-:-:S12]  /*4590*/  BSSY B0, `(.L_x_80) ;  /* 0x0000025000007945 */ /* 0x000fd80003800000 */
[----:B------:R-:W-:Y:S05]  /*45a0*/  @!P0 BRA `(.L_x_81) ;  /* 0x00000000008c8947 */ /* 0x000fea0003800000 */
[----:B------:R-:W-:-:S05]  /*45b0*/  UMOV UR4, 0x10 ;  /* 0x0000001000047882 */ /* 0x000fca0000000000 */
[----:B------:R-:W-:Y:S04]  /*45c0*/  DEPBAR.LE SB2, 0x36 ;  /* 0x0000ad800000791a */ /* 0x000fe80000000000 */
[----:B------:R-:W2:Y:S02]  /*45d0*/  UTCATOMSWS.2CTA.FIND_AND_SET.ALIGN UP0, UR4, UR4 ;  /* 0x00000004000475e3 */ /* 0x000ea40008200800 */
[----:B--2---:R-:W-:Y:S01]  /*45e0*/  MOV R10, UR4 ;  /* 0x00000004000a7c02 */ /* 0x004fe20008000f00 */
[----:B------:R-:W-:Y:S06]  /*45f0*/  BRA.U UP0, `(.L_x_82) ;  /* 0x0000000100187547 */ /* 0x000fec000b800000 */
.L_x_83:
[----:B------:R-:W-:Y:S05]  /*4600*/  NANOSLEEP 0x64 ;  /* 0x000000640000795d */ /* 0x000fea0003800000 */
[----:B------:R-:W-:-:S05]  /*4610*/  UMOV UR4, 0x10 ;  /* 0x0000001000047882 */ /* 0x000fca0000000000 */
[----:B------:R-:W-:Y:S04]  /*4620*/  DEPBAR.LE SB2, 0x36 ;  /* 0x0000ad800000791a */ /* 0x000fe80000000000 */
[----:B------:R-:W2:Y:S02]  /*4630*/  UTCATOMSWS.2CTA.FIND_AND_SET.ALIGN UP0, UR4, UR4 ;  /* 0x00000004000475e3 */ /* 0x000ea40008200800 */
[----:B--2---:R-:W-:Y:S01]  /*4640*/  MOV R10, UR4 ;  /* 0x00000004000a7c02 */ /* 0x004fe20008000f00 */
[----:B------:R-:W-:Y:S05]  /*4650*/  BRA.U !UP0, `(.L_x_83) ;  /* 0xfffffffd08e87547 */ /* 0x000fea000b83ffff */
.L_x_82:
[----:B------:R-:W2:Y:S01]  /*4660*/  LDS R6, [UR5+0x10] ;  /* 0x00001005ff067984 */ /* 0x000ea20008000800 */
[----:B------:R-:W-:Y:S01]  /*4670*/  IMAD.U32 R3, RZ, RZ, UR6 ;  /* 0x00000006ff037e24 */ /* 0x000fe2000f8e00ff */
[----:B------:R-:W-:-:S03]  /*4680*/  MOV R4, UR25 ;  /* 0x0000001900047c02 */ /* 0x000fc60008000f00 */
[----:B------:R-:W-:Y:S01]  /*4690*/  VIADD R3, R3, 0x280 ;  /* 0x0000028003037836 */ /* 0x000fe20000000000 */
[----:B--2---:R-:W-:-:S04]  /*46a0*/  SHF.L.U32 R6, R6, 0x1f, RZ ;  /* 0x0000001f06067819 */ /* 0x004fc800000006ff */
[----:B------:R-:W2:Y:S02]  /*46b0*/  SYNCS.PHASECHK.TRANS64.TRYWAIT P0, [UR5+0x8], R6 ;  /* 0x00000806ff0075a7 */ /* 0x000ea40008001105 */
[----:B--2---:R-:W-:Y:S05]  /*46c0*/  @P0 BRA `(.L_x_84) ;  /* 0x0000000000080947 */ /* 0x004fea0003800000 */
[----:B------:R-:W2:Y:S02]  /*46d0*/  SYNCS.PHASECHK.TRANS64.TRYWAIT P0, [UR5+0x8], R6 ;  /* 0x00000806ff0075a7 */ /* 0x000ea40008001105 */
[----:B--2---:R-:W-:Y:S05]  /*46e0*/  @!P0 BRA `(.L_x_85) ;  /* 0x0000006800b48947 */ /* 0x004fea0003800000 */
.L_x_84:
[----:B------:R-:W-:Y:S01]  /*46f0*/  PRMT R4, R4, 0x654, R3 ;  /* 0x0000065404047816 */ /* 0x000fe20000000003 */
[----:B------:R-:W-:Y:S01]  /*4700*/  HFMA2 R3, -RZ, RZ, 0, 5.9604644775390625e-08 ;  /* 0x00000001ff037431 */ /* 0x000fe200000001ff */
[----:B------:R-:W-:Y:S01]  /*4710*/  UPRMT UR4, UR25, 0x654, UR7 ;  /* 0x0000065419047896 */ /* 0x000fe20008000007 */
[----:B------:R-:W-:Y:S02]  /*4720*/  IMAD.MOV.U32 R7, RZ, RZ, 0xffff ;  /* 0x0000ffffff077424 */ /* 0x000fe400078e00ff */
[----:B--2---:R-:W-:Y:S02]  /*4730*/  IMAD.MOV.U32 R6, RZ, RZ, 0x4 ;  /* 0x00000004ff067424 */ /* 0x004fe400078e00ff */
[----:B------:R-:W-:Y:S01]  /*4740*/  IMAD.SHL.U32 R9, R10, 0x20, RZ ;  /* 0x000000200a097824 */ /* 0x000fe200078e00ff */
[----:B------:R-:W-:Y:S02]  /*4750*/  MOV R5, UR4 ;  /* 0x0000000400057c02 */ /* 0x000fe40008000f00 */
[-C--:B------:R-:W-:Y:S01]  /*4760*/  SHF.L.U32 R8, R7, R10.reuse, RZ ;  /* 0x0000000a07087219 */ /* 0x080fe200000006ff */
[----:B------:R2:W-:Y:S01]  /*4770*/  SYNCS.ARRIVE.TRANS64.RED RZ, [UR4], R6 ;  /* 0x00000006ffff79a7 */ /* 0x0005e20008000404 */
[----:B------:R-:W-:Y:S01]  /*4780*/  SHF.L.U32 R7, R3, R10, RZ ;  /* 0x0000000a03077219 */ /* 0x000fe200000006ff */
[----:B------:R2:W-:Y:S04]  /*4790*/  STS [UR6+0x280], R9 ;  /* 0x00028009ff007988 */ /* 0x0005e80008000806 */
[----:B------:R2:W-:Y:S04]  /*47a0*/  STAS [R4.64], R10 ;  /* 0x0000000a04007dbd */ /* 0x0005e8000c0008ff */
[----:B------:R2:W-:Y:S04]  /*47b0*/  ATOMS.OR RZ, [UR5+0x14], R8 ;  /* 0x00001408ffff798c */ /* 0x0005e8000b000005 */
[----:B------:R2:W-:Y:S04]  /*47c0*/  ATOMS.OR RZ, [UR5+0x18], R7 ;  /* 0x00001807ffff798c */ /* 0x0005e8000b000005 */
[----:B------:R2:W-:Y:S02]  /*47d0*/  ATOMS.XOR RZ, [UR5+0x10], R3 ;  /* 0x00001003ffff798c */ /* 0x0005e4000b800005 */
.L_x_81:
[----:B-1----:R-:W-:Y:S05]  /*47e0*/  BSYNC B0 ;  /* 0x0000000000007941 */ /* 0x002fea0003800000 */
.L_x_80:
[----:B------:R-:W-:Y:S05]  /*47f0*/  BRA.U UP1, `(.L_x_86) ;  /* 0x00000001016c7547 */ /* 0x000fea000b800000 */
[----:B------:R-:W-:-:S03]  /*4800*/  UMOV UR4, 0xffffffff ;  /* 0xffffffff00047882 */ /* 0x000fc60000000000 */
[----:B------:R-:W-:Y:S05]  /*4810*/  BRA.DIV UR4, `(.L_x_87) ;  /* 0x0000006a04807947 */ /* 0x000fea000b800000 */
[----:B------:R-:W-:-:S13]  /*4820*/  ELECT P6, URZ, PT ;  /* 0x0000000000ff782f */ /* 0x000fda00038c0000 */
.L_x_218:
[----:B------:R-:W-:Y:S05]  /*4830*/  @!P6 BRA `(.L_x_86) ;  /* 0x00000000005ce947 */ /* 0x000fea0003800000 */
[----:B--2---:R-:W2:Y:S02]  /*4840*/  LDS R4, [UR5+0x10] ;  /* 0x00001005ff047984 */ /* 0x004ea40008000800 */
[----:B--2---:R-:W-:-:S04]  /*4850*/  SHF.L.U32 R4, R4, 0x1f, RZ ;  /* 0x0000001f04047819 */ /* 0x004fc800000006ff */
[----:B------:R-:W2:Y:S02]  /*4860*/  SYNCS.PHASECHK.TRANS64.TRYWAIT P0, [UR5+0x8], R4 ;  /* 0x00000804ff0075a7 */ /* 0x000ea40008001105 */
[----:B--2---:R-:W-:Y:S05]  /*4870*/  @P0 BRA `(.L_x_88) ;  /* 0x0000000000080947 */ /* 0x004fea0003800000 */
[----:B------:R-:W2:Y:S02]  /*4880*/  SYNCS.PHASECHK.TRANS64.TRYWAIT P0, [UR5+0x8], R4 ;  /* 0x00000804ff0075a7 */ /* 0x000ea40008001105 */
[----:B--2---:R-:W-:Y:S05]  /*4890*/  @!P0 BRA `(.L_x_89) ;  /* 0x0000006800808947 */ /* 0x004fea0003800000 */
.L_x_88:
[----:B------:R-:W3:Y:S01]  /*48a0*/  LDS R6, [UR6+0x280] ;  /* 0x00028006ff067984 */ /* 0x000ee20008000800 */
[----:B--2---:R-:W-:Y:S02]  /*48b0*/  HFMA2 R3, -RZ, RZ, 0, 5.9604644775390625e-08 ;  /* 0x00000001ff037431 */ /* 0x004fe400000001ff */
[----:B------:R-:W-:Y:S01]  /*48c0*/  IMAD.MOV.U32 R4, RZ, RZ, 0xffff ;  /* 0x0000ffffff047424 */ /* 0x000fe200078e00ff */
[----:B------:R-:W-:Y:S01]  /*48d0*/  UPRMT UR4, UR25, 0x654, UR7 ;  /* 0x0000065419047896 */ /* 0x000fe20008000007 */
[----:B---3--:R-:W-:-:S03]  /*48e0*/  IMAD.SHL.U32 R5, R6, 0x20, RZ ;  /* 0x0000002006057824 */ /* 0x008fc600078e00ff */
[-C--:B------:R-:W-:Y:S02]  /*48f0*/  SHF.L.U32 R4, R4, R6.reuse, RZ ;  /* 0x0000000604047219 */ /* 0x080fe400000006ff */
[----:B------:R-:W-:Y:S01]  /*4900*/  SHF.L.U32 R6, R3, R6, RZ ;  /* 0x0000000603067219 */ /* 0x000fe200000006ff */
[----:B------:R3:W-:Y:S04]  /*4910*/  STS [UR6+0x280], R5 ;  /* 0x00028005ff007988 */ /* 0x0007e80008000806 */
[----:B------:R3:W-:Y:S04]  /*4920*/  ATOMS.OR RZ, [UR5+0x14], R4 ;  /* 0x00001404ffff798c */ /* 0x0007e8000b000005 */
[----:B------:R3:W-:Y:S01]  /*4930*/  ATOMS.OR RZ, [UR5+0x18], R6 ;  /* 0x00001806ffff798c */ /* 0x0007e2000b000005 */
[----:B------:R-:W-:Y:S03]  /*4940*/  SYNCS.ARRIVE.TRANS64.RED.A1T0 RZ, [UR4], RZ ;  /* 0x000000ffffff79a7 */ /* 0x000fe60008100404 */
[----:B------:R3:W-:Y:S01]  /*4950*/  ATOMS.XOR RZ, [UR5+0x10], R3 ;  /* 0x00001003ffff798c */ /* 0x0007e2000b800005 */
[----:B------:R-:W-:Y:S05]  /*4960*/  BRA `(.L_x_86) ;  /* 0x0000000000107947 */ /* 0x000fea0003800000 */
.L_x_79:
[----:B------:R-:W-:Y:S02]  /*4970*/  MOV R3, 0xffffffff ;  /* 0xffffffff00037802 */ /* 0x000fe40000000f00 */
[----:B------:R-:W-:-:S03]  /*4980*/  MOV R4, 0x49b0 ;  /* 0x000049b000047802 */ /* 0x000fc60000000f00 */
[----:B------:R2:W-:Y:S04]  /*4990*/  STS [UR6+0x280], R3 ;  /* 0x00028003ff007988 */ /* 0x0005e80008000806 */
[----:B-12--5:R-:W-:Y:S05]  /*49a0*/  CALL.REL.NOINC `($__internal_1_$__cuda_sm10x_tcgen05_guardrail_trap_phase_invalid_during_alloc) ;  /* 0x0000006c00a47944 */ /* 0x026fea0003c00000 */
.L_x_86:
[----:B------:R-:W-:Y:S05]  /*49b0*/  WARPSYNC.ALL ;  /* 0x0000000000007948 */ /* 0x000fea0003800000 */
[----:B------:R-:W4:Y:S01]  /*49c0*/  S2UR UR14, SR_CgaCtaId ;  /* 0x00000000000e79c3 */ /* 0x000f220000008800 */
[----:B------:R-:W-:Y:S01]  /*49d0*/  UMOV UR4, 0x400 ;  /* 0x0000040000047882 */ /* 0x000fe20000000000 */
[----:B------:R-:W-:-:S06]  /*49e0*/  NOP ;  /* 0x0000000000007918 */ /* 0x000fcc0000000000 */
[----:B------:R-:W-:Y:S06]  /*49f0*/  BAR.ARV 0x6, 0xa0 ;  /* 0x0182800000007b1d */ /* 0x000fec0000002000 */
[----:B------:R-:W1:Y:S01]  /*4a00*/  LDCU.64 UR6, c[0x0][0x388] ;  /* 0x00007100ff0677ac */ /* 0x000e620008000a00 */
[----:B------:R-:W-:Y:S01]  /*4a10*/  LOP3.LUT R2, R2, 0xffff, RZ, 0xc0, !PT ;  /* 0x0000ffff02027812 */ /* 0x000fe200078ec0ff */
[----:B--2---:R-:W-:Y:S01]  /*4a20*/  IMAD.MOV.U32 R8, RZ, RZ, 0x1 ;  /* 0x00000001ff087424 */ /* 0x004fe200078e00ff */
[----:B------:R-:W-:Y:S01]  /*4a30*/  LOP3.LUT R0, R0, 0xffff, RZ, 0xc0, !PT ;  /* 0x0000ffff00007812 */ /* 0x000fe200078ec0ff */
[----:B------:R-:W2:Y:S01]  /*4a40*/  LDCU UR8, c[0x0][0x390] ;  /* 0x00007200ff0877ac */ /* 0x000ea20008000800 */
[----:B------:R-:W-:Y:S01]  /*4a50*/  R2UR UR15, R2 ;  /* 0x00000000020f72ca */ /* 0x000fe200000e0000 */
[----:B------:R-:W-:Y:S01]  /*4a60*/  IMAD.MOV.U32 R2, RZ, RZ, RZ ;  /* 0x000000ffff027224 */ /* 0x000fe200078e00ff */
[----:B------:R-:W-:Y:S01]  /*4a70*/  R2UR UR23, R0 ;  /* 0x00000000001772ca */ /* 0x000fe200000e0000 */
[----:B------:R-:W-:Y:S01]  /*4a80*/  IMAD.MOV.U32 R0, RZ, RZ, RZ ;  /* 0x000000ffff007224 */ /* 0x000fe200078e00ff */
[----:B------:R-:W-:-:S02]  /*4a90*/  UISETP.NE.AND UP3, UPT, UR26, URZ, UPT ;  /* 0x000000ff1a00728c */ /* 0x000fc4000bf65270 */
[----:B----4-:R-:W-:Y:S01]  /*4aa0*/  ULEA UR14, UR14, UR4, 0x18 ;  /* 0x000000040e0e7291 */ /* 0x010fe2000f8ec0ff */
[----:B------:R-:W-:Y:S01]  /*4ab0*/  UMOV UR18, URZ ;  /* 0x000000ff00127c82 */ /* 0x000fe20008000000 */
[----:B------:R-:W-:Y:S01]  /*4ac0*/  UMOV UR13, URZ ;  /* 0x000000ff000d7c82 */ /* 0x000fe20008000000 */
[----:B------:R-:W-:Y:S01]  /*4ad0*/  UMOV UR20, 0x0 ;  /* 0x0000000000147882 */ /* 0x000fe20000000000 */
[----:B------:R-:W-:Y:S01]  /*4ae0*/  UMOV UR21, 0x10210010 ;  /* 0x1021001000157882 */ /* 0x000fe20000000000 */
[----:B-1----:R-:W-:-:S04]  /*4af0*/  UIADD3 UR4, UPT, UPT, UR6, 0x1f, URZ ;  /* 0x0000001f06047890 */ /* 0x002fc8000fffe0ff */
[----:B---3--:R-:W1:Y:S01]  /*4b00*/  LDS R3, [UR14+0x280] ;  /* 0x0002800eff037984 */ /* 0x008e620008000800 */
[----:B------:R-:W-:Y:S02]  /*4b10*/  UIADD3 UR6, UPT, UPT, UR14, 0x8600, URZ ;  /* 0x000086000e067890 */ /* 0x000fe4000fffe0ff */
[----:B------:R-:W-:Y:S02]  /*4b20*/  USHF.R.S32.HI UR5, URZ, 0x1f, UR4 ;  /* 0x0000001fff057899 */ /* 0x000fe40008011404 */
[----:B------:R-:W-:Y:S02]  /*4b30*/  USHF.R.U32.HI UR6, URZ, 0x4, UR6 ;  /* 0x00000004ff067899 */ /* 0x000fe40008011606 */
[----:B------:R-:W-:Y:S02]  /*4b40*/  ULEA.HI UR4, UR5, UR4, URZ, 0x5 ;  /* 0x0000000405047291 */ /* 0x000fe4000f8f28ff */
[----:B------:R-:W-:Y:S02]  /*4b50*/  UIADD3 UR5, UPT, UPT, UR14, 0x28600, URZ ;  /* 0x000286000e057890 */ /* 0x000fe4000fffe0ff */
[----:B------:R-:W-:-:S02]  /*4b60*/  USHF.R.S32.HI UR4, URZ, 0x5, UR4 ;  /* 0x00000005ff047899 */ /* 0x000fc40008011404 */
[----:B------:R-:W-:Y:S02]  /*4b70*/  USHF.R.U32.HI UR5, URZ, 0x4, UR5 ;  /* 0x00000004ff057899 */ /* 0x000fe40008011605 */
[----:B------:R-:W-:Y:S02]  /*4b80*/  UIMAD UR7, UR4, UR7, URZ ;  /* 0x00000007040772a4 */ /* 0x000fe4000f8e02ff */
[----:B------:R-:W-:Y:S02]  /*4b90*/  UIADD3 UR4, UPT, UPT, UR14, 0x238, URZ ;  /* 0x000002380e047890 */ /* 0x000fe4000fffe0ff */
[----:B------:R-:W-:Y:S02]  /*4ba0*/  ULOP3.LUT UR6, UR6, 0x3fff, URZ, 0xc0, !UPT ;  /* 0x00003fff06067892 */ /* 0x000fe4000f8ec0ff */
[----:B------:R-:W-:Y:S02]  /*4bb0*/  UPRMT UR22, URZ, 0x654, UR4 ;  /* 0x00000654ff167896 */ /* 0x000fe40008000004 */
[----:B--2---:R-:W-:-:S02]  /*4bc0*/  UIMAD UR4, UR7, UR8, URZ ;  /* 0x00000008070472a4 */ /* 0x004fc4000f8e02ff */
[----:B------:R-:W-:Y:S02]  /*4bd0*/  ULOP3.LUT UR17, UR5, 0x3fff, URZ, 0xc0, !UPT ;  /* 0x00003fff05117892 */ /* 0x000fe4000f8ec0ff */
[----:B------:R-:W-:Y:S02]  /*4be0*/  ULOP3.LUT UR16, UR6, 0x10000, URZ, 0xfc, !UPT ;  /* 0x0001000006107892 */ /* 0x000fe4000f8efcff */
[----:B------:R-:W-:Y:S02]  /*4bf0*/  UIADD3 UR24, UPT, UPT, UR4, -0x1, URZ ;  /* 0xffffffff04187890 */ /* 0x000fe4000fffe0ff */
[----:B------:R-:W-:Y:S01]  /*4c00*/  UISETP.GE.AND UP4, UPT, UR4, 0x1, UPT ;  /* 0x000000010400788c */ /* 0x000fe2000bf86270 */
[C---:B-1----:R-:W-:Y:S01]  /*4c10*/  VIADD R5, R3.reuse, 0x80 ;  /* 0x0000008003057836 */ /* 0x042fe20000000000 */
[----:B------:R-:W-:-:S04]  /*4c20*/  LOP3.LUT R4, R3, 0xffff, RZ, 0xc0, !PT ;  /* 0x0000ffff03047812 */ /* 0x000fc800078ec0ff */
[----:B------:R-:W-:-:S05]  /*4c30*/  LOP3.LUT R5, R5, 0xffff, RZ, 0xc0, !PT ;  /* 0x0000ffff05057812 */ /* 0x000fca00078ec0ff */
[----:B------:R1:W-:Y:S02]  /*4c40*/  STL.64 [R1], R4 ;  /* 0x0000000401007387 */ /* 0x0003e40000100a00 */
.L_x_98:
[----:B-1----:R-:W-:-:S04]  /*4c50*/  SHF.L.U32 R5, R2, 0x1f, RZ ;  /* 0x0000001f02057819 */ /* 0x002fc800000006ff */
[----:B------:R-:W1:Y:S02]  /*4c60*/  SYNCS.PHASECHK.TRANS64.TRYWAIT P0, [UR14+0x230], R5 ;  /* 0x00023005ff0075a7 */ /* 0x000e64000800110e */
[----:B-1--4-:R-:W-:Y:S05]  /*4c70*/  @!P0 BRA `(.L_x_90) ;  /* 0x0000006400a08947 */ /* 0x012fea0003800000 */
.L_x_220:
[----:B-1----:R-:W1:Y:S01]  /*4c80*/  LDS.128 R4, [UR14+0x270] ;  /* 0x0002700eff047984 */ /* 0x002e620008000c00 */
[----:B------:R-:W-:Y:S01]  /*4c90*/  ULEA UR19, UR18, UR14, 0x3 ;  /* 0x0000000e12137291 */ /* 0x000fe2000f8e18ff */
[----:B------:R-:W-:Y:S01]  /*4ca0*/  @!PT LDS RZ, [RZ] ;  /* 0x00000000fffff984 */ /* 0x000fe20000000800 */
[----:B------:R-:W-:Y:S01]  /*4cb0*/  @!PT LDS RZ, [RZ] ;  /* 0x00000000fffff984 */ /* 0x000fe20000000800 */
[----:B------:R-:W-:Y:S01]  /*4cc0*/  @!PT LDS RZ, [RZ] ;  /* 0x00000000fffff984 */ /* 0x000fe20000000800 */
[----:B------:R-:W-:Y:S01]  /*4cd0*/  @!PT LDS RZ, [RZ] ;  /* 0x00000000fffff984 */ /* 0x000fe20000000800 */
[----:B------:R2:W-:Y:S06]  /*4ce0*/  MEMBAR.ALL.CTA ;  /* 0x0000000000007992 */ /* 0x0005ec0000008000 */
[----:B--2---:R-:W2:Y:S02]  /*4cf0*/  FENCE.VIEW.ASYNC.S ;  /* 0x00000000000073c6 */ /* 0x004ea40000000000 */
[----:B--2---:R-:W-:Y:S01]  /*4d00*/  SYNCS.ARRIVE.TRANS64.RED.A1T0 RZ, [UR22], RZ ;  /* 0x000000ffffff79a7 */ /* 0x004fe20008100416 */
[----:B-1----:R-:W-:Y:S01]  /*4d10*/  LOP3.LUT P2, RZ, R6, 0x1, RZ, 0xc0, !PT ;  /* 0x0000000106ff7812 */ /* 0x002fe2000784c0ff */
[----:B------:R-:W-:-:S12]  /*4d20*/  BRA.U UP3, `(.L_x_91) ;  /* 0x00000001030c7547 */ /* 0x000fd8000b800000 */
[----:B------:R-:W-:-:S04]  /*4d30*/  SHF.L.U32 R5, R8, 0x1f, RZ ;  /* 0x0000001f08057819 */ /* 0x000fc800000006ff */
[----:B------:R-:W1:Y:S02]  /*4d40*/  SYNCS.PHASECHK.TRANS64.TRYWAIT P0, [UR19+0x250], R5 ;  /* 0x00025005ff0075a7 */ /* 0x000e640008001113 */
[----:B-1----:R-:W-:Y:S05]  /*4d50*/  @!P0 BRA `(.L_x_92) ;  /* 0x0000006400808947 */ /* 0x002fea0003800000 */
.L_x_91:
[----:B------:R-:W-:Y:S05]  /*4d60*/  BRA.U UP3, `(.L_x_93) ;  /* 0x0000000103b07547 */ /* 0x000fea000b800000 */
[----:B------:R-:W-:Y:S05]  /*4d70*/  BRA.U !UP4, `(.L_x_94) ;  /* 0x000000010ca07547 */ /* 0x000fea000b800000 */
[----:B------:R-:W-:Y:S01]  /*4d80*/  ULEA UR4, UR18, UR48, 0x2 ;  /* 0x0000003012047291 */ /* 0x000fe2000f8e10ff */
[----:B-1----:R-:W-:-:S08]  /*4d90*/  SHF.L.U32 R4, R0, 0x1f, RZ ;  /* 0x0000001f00047819 */ /* 0x002fd000000006ff */
[----:B------:R-:W5:Y:S01]  /*4da0*/  LDL R5, [UR4] ;  /* 0x00000004ff057983 */ /* 0x000f620008100800 */
[----:B------:R-:W-:Y:S02]  /*4db0*/  ULEA UR4, UR13, UR14, 0x3 ;  /* 0x0000000e0d047291 */ /* 0x000fe4000f8e18ff */
[----:B------:R-:W-:Y:S01]  /*4dc0*/  UPLOP3.LUT UP2, UPT, UPT, UPT, UPT, 0x40, 0x4 ;  /* 0x000000000004789c */ /* 0x000fe20003f4e870 */
[----:B------:R-:W-:-:S06]  /*4dd0*/  UMOV UR10, UR24 ;  /* 0x00000018000a7c82 */ /* 0x000fcc0008000000 */
[----:B------:R1:W2:Y:S01]  /*4de0*/  SYNCS.PHASECHK.TRANS64.TRYWAIT P1, [UR4], R4 ;  /* 0x00000004ff0075a7 */ /* 0x0002a20008021104 */
[----:B------:R-:W-:-:S05]  /*4df0*/  UMOV UR4, UR13 ;  /* 0x0000000d00047c82 */ /* 0x000fca0008000000 */
.L_x_97:
[----:B------:R-:W-:Y:S01]  /*4e00*/  ULEA UR11, UR4, UR14, 0x3 ;  /* 0x0000000e040b7291 */ /* 0x000fe2000f8e18ff */
[----:B--234-:R-:W-:Y:S11]  /*4e10*/  @P1 BRA `(.L_x_95) ;  /* 0x00000000000c1947 */ /* 0x01cff60003800000 */
[----:B------:R-:W-:Y:S04]  /*4e20*/  SHF.L.U32 R7, R0, 0x1f, RZ ;  /* 0x0000001f00077819 */ /* 0x000fe800000006ff */
[----:B------:R-:W2:Y:S02]  /*4e30*/  SYNCS.PHASECHK.TRANS64.TRYWAIT P0, [UR11], R7 ;  /* 0x00000007ff0075a7 */ /* 0x000ea4000800110b */
[----:B--2---:R-:W-:Y:S05]  /*4e40*/  @!P0 BRA `(.L_x_96) ;  /* 0x00000064005c8947 */ /* 0x004fea0003800000 */
.L_x_95:
[----:B------:R-:W-:Y:S01]  /*4e50*/  UISETP.NE.AND UP0, UPT, UR10, URZ, UPT ;  /* 0x000000ff0a00728c */ /* 0x000fe2000bf05270 */
[----:B------:R-:W-:Y:S01]  /*4e60*/  PLOP3.LUT P1, PT, PT, PT, PT, 0x80, 0x8 ;  /* 0x000000000008781c */ /* 0x000fe20003f2f070 */
[----:B------:R-:W-:Y:S02]  /*4e70*/  UIADD3 UR5, UPT, UPT, UR4, 0x1, URZ ;  /* 0x0000000104057890 */ /* 0x000fe4000fffe0ff */
[----:B------:R-:W-:Y:S02]  /*4e80*/  ULEA UR8, UR4, UR17, 0x7 ;  /* 0x0000001104087291 */ /* 0x000fe4000f8e38ff */
[----:B------:R-:W-:Y:S01]  /*4e90*/  UISETP.NE.AND UP1, UPT, UR5, 0x20, UPT ;  /* 0x000000200500788c */ /* 0x000fe2000bf25270 */
[----:B------:R-:W-:Y:S01]  /*4ea0*/  PLOP3.LUT P0, PT, PT, PT, UP0, 0x80, 0x8 ;  /* 0x000000000008781c */ /* 0x000fe20003f0f008 */
[----:B------:R-:W-:Y:S01]  /*4eb0*/  UMOV UR9, 0x80004020 ;  /* 0x8000402000097882 */ /* 0x000fe20000000000 */
[----:B------:R-:W-:Y:S01]  /*4ec0*/  UMOV UR7, 0xc0004010 ;  /* 0xc000401000077882 */ /* 0x000fe20000000000 */
[----:B------:R-:W-:Y:S02]  /*4ed0*/  USEL UR6, URZ, 0x1, UP1 ;  /* 0x00000001ff067887 */ /* 0x000fe40008800000 */
[----:B------:R-:W-:Y:S04]  /*4ee0*/  USEL UR13, UR5, URZ, UP1 ;  /* 0x000000ff050d7287 */ /* 0x000fe80008800000 */
[----:B------:R-:W-:Y:S01]  /*4ef0*/  @UP0 ULEA UR5, UR13, UR14, 0x3 ;  /* 0x0000000e0d050291 */ /* 0x000fe2000f8e18ff */
[----:B------:R-:W-:Y:S01]  /*4f00*/  LOP3.LUT R0, R0, UR6, RZ, 0x3c, !PT ;  /* 0x0000000600007c12 */ /* 0x000fe2000f8e3cff */
[----:B------:R-:W-:Y:S02]  /*4f10*/  ULEA UR6, UR4, UR16, 0x8 ;  /* 0x0000001004067291 */ /* 0x000fe4000f8e40ff */
[----:B------:R-:W-:Y:S01]  /*4f20*/  UIADD3 UR4, UPT, UPT, UR10, 0x1, URZ ;  /* 0x000000010a047890 */ /* 0x000fe2000fffe0ff */
[----:B-1----:R-:W-:Y:S01]  /*4f30*/  @P0 SHF.L.U32 R4, R0, 0x1f, RZ ;  /* 0x0000001f00040819 */ /* 0x002fe200000006ff */
[----:B------:R-:W-:Y:S02]  /*4f40*/  UIADD3 UR10, UPT, UPT, UR10, -0x1, URZ ;  /* 0xffffffff0a0a7890 */ /* 0x000fe4000fffe0ff */
[----:B------:R-:W-:Y:S01]  /*4f50*/  UISETP.GT.U32.AND UP0, UPT, UR4, 0x1, UPT ;  /* 0x000000010400788c */ /* 0x000fe2000bf04070 */
[----:B------:R3:W4:Y:S01]  /*4f60*/  @P0 SYNCS.PHASECHK.TRANS64.TRYWAIT P1, [UR5], R4 ;  /* 0x00000004ff0005a7 */ /* 0x0007220008021105 */
[----:B------:R-:W-:Y:S11]  /*4f70*/  ELECT P0, URZ, PT ;  /* 0x0000000000ff782f */ /* 0x000ff60003800000 */
[----:B------:R-:W-:Y:S02]  /*4f80*/  @!UPT UIADD3 URZ, UPT, UPT, URZ, URZ, URZ ;  /* 0x000000fffffff290 */ /* 0x000fe4000fffe0ff */
[----:B-----5:R-:W-:Y:S01]  /*4f90*/  @P0 R2UR.BROADCAST UR12, R5 ;  /* 0x00000000050c02ca */ /* 0x020fe200008e0000 */
[----:B------:R-:W-:Y:S01]  /*4fa0*/  UIADD3 UR5, UPT, UPT, UR11, 0x100, URZ ;  /* 0x000001000b057890 */ /* 0x000fe2000fffe0ff */
[----:B------:R-:W-:Y:S11]  /*4fb0*/  UMOV UR4, UR13 ;  /* 0x0000000d00047c82 */ /* 0x000ff60008000000 */
[----:B------:R3:W-:Y:S01]  /*4fc0*/  UTCQMMA.2CTA gdesc[UR6], gdesc[UR8], tmem[UR12], tmem[UR20], idesc[UR21], UP2 ;  /* 0x00ff1408060075ea */ /* 0x0007e2000920030c */
[----:B------:R-:W-:Y:S01]  /*4fd0*/  UPLOP3.LUT UP2, UPT, UPT, UPT, UPT, 0x80, 0x8 ;  /* 0x000000000008789c */ /* 0x000fe20003f4f070 */
[----:B------:R3:W-:Y:S01]  /*4fe0*/  UTCBAR.2CTA.MULTICAST [UR5], URZ, UR15 ;  /* 0x000000ff050073e9 */ /* 0x0007e2000820080f */
[----:B------:R-:W-:Y:S09]  /*4ff0*/  BRA.U UP0, `(.L_x_97) ;  /* 0xfffffffd00807547 */ /* 0x000ff2000b83ffff */
.L_x_94:
[----:B------:R-:W-:-:S09]  /*5000*/  UIADD3 UR4, UPT, UPT, UR19, 0x240, URZ ;  /* 0x0000024013047890 */ /* 0x000fd2000fffe0ff */
[----:B------:R2:W-:Y:S01]  /*5010*/  UTCBAR.2CTA.MULTICAST [UR4], URZ, UR23 ;  /* 0x000000ff040073e9 */ /* 0x0005e20008200817 */
[----:B------:R-:W-:Y:S02]  /*5020*/  NOP ;  /* 0x0000000000007918 */ /* 0x000fe40000000000 */
.L_x_93:
[----:B--2---:R-:W-:Y:S01]  /*5030*/  UIADD3 UR4, UPT, UPT, UR18, 0x1, URZ ;  /* 0x0000000112047890 */ /* 0x004fe2000fffe0ff */
[----:B------:R-:W-:-:S03]  /*5040*/  LOP3.LUT R2, R2, 0x1, RZ, 0x3c, !PT ;  /* 0x0000000102027812 */ /* 0x000fc600078e3cff */
[----:B------:R-:W-:-:S04]  /*5050*/  UISETP.NE.AND UP0, UPT, UR4, 0x2, UPT ;  /* 0x000000020400788c */ /* 0x000fc8000bf05270 */
[----:B---3--:R-:W-:Y:S02]  /*5060*/  USEL UR5, URZ, 0x1, UP0 ;  /* 0x00000001ff057887 */ /* 0x008fe40008000000 */
[----:B------:R-:W-:-:S04]  /*5070*/  USEL UR18, UR4, URZ, UP0 ;  /* 0x000000ff04127287 */ /* 0x000fc80008000000 */
[----:B------:R-:W-:Y:S01]  /*5080*/  LOP3.LUT R8, R8, UR5, RZ, 0x3c, !PT ;  /* 0x0000000508087c12 */ /* 0x000fe2000f8e3cff */
[----:B------:R-:W-:Y:S07]  /*5090*/  @P2 BRA `(.L_x_98) ;  /* 0xfffffff800ec2947 */ /* 0x000fee000383ffff */
[----:B------:R-:W2:Y:S01]  /*50a0*/  S2UR UR8, SR_CgaCtaId ;  /* 0x00000000000879c3 */ /* 0x000ea20000008800 */
[----:B------:R-:W-:Y:S01]  /*50b0*/  ELECT P0, URZ, PT ;  /* 0x0000000000ff782f */ /* 0x000fe20003800000 */
[----:B------:R-:W-:Y:S01]  /*50c0*/  HFMA2 R0, -RZ, RZ, 0, 5.9604644775390625e-08 ;  /* 0x00000001ff007431 */ /* 0x000fe200000001ff */
[----:B------:R-:W-:-:S05]  /*50d0*/  UMOV UR4, 0x40 ;  /* 0x0000004000047882 */ /* 0x000fca0000000000 */
[----:B------:R-:W-:Y:S01]  /*50e0*/  UVIRTCOUNT.DEALLOC.SMPOOL 0x80 ;  /* 0x000000800000784c */ /* 0x000fe20000000000 */
[----:B------:R-:W-:Y:S02]  /*50f0*/  UISETP.NE.AND UP0, UPT, UR26, URZ, UPT ;  /* 0x000000ff1a00728c */ /* 0x000fe4000bf05270 */
[----:B--2---:R-:W-:-:S09]  /*5100*/  ULEA UR8, UR8, UR4, 0x18 ;  /* 0x0000000408087291 */ /* 0x004fd2000f8ec0ff */
[----:B------:R2:W-:Y:S01]  /*5110*/  @P0 STS.U8 [UR8+0x1c], R0 ;  /* 0x00001c00ff000988 */ /* 0x0005e20008000008 */
[----:B------:R-:W-:Y:S05]  /*5120*/  BRA.U UP0, `(.L_x_99) ;  /* 0x0000000100587547 */ /* 0x000fea000b800000 */
[----:B------:R-:W-:Y:S01]  /*5130*/  UIADD3 UR5, UPT, UPT, UR14, 0x250, URZ ;  /* 0x000002500e057890 */ /* 0x000fe2000fffe0ff */
[----:B-1----:R-:W-:-:S03]  /*5140*/  SHF.L.U32 R5, R8, 0x1f, RZ ;  /* 0x0000001f08057819 */ /* 0x002fc600000006ff */
[----:B------:R-:W-:-:S09]  /*5150*/  ULEA UR4, UR18, UR5, 0x3 ;  /* 0x0000000512047291 */ /* 0x000fd2000f8e18ff */
[----:B------:R-:W1:Y:S02]  /*5160*/  SYNCS.PHASECHK.TRANS64.TRYWAIT P0, [UR4], R5 ;  /* 0x00000005ff0075a7 */ /* 0x000e640008001104 */
[----:B-1----:R-:W-:Y:S05]  /*5170*/  @!P0 BRA `(.L_x_100) ;  /* 0x0000006000a88947 */ /* 0x002fea0003800000 */
.L_x_224:
[----:B------:R-:W-:-:S04]  /*5180*/  UIADD3 UR18, UPT, UPT, UR18, 0x1, URZ ;  /* 0x0000000112127890 */ /* 0x000fc8000fffe0ff */
[----:B------:R-:W-:-:S04]  /*5190*/  UISETP.NE.AND UP1, UPT, UR18, 0x2, UPT ;  /* 0x000000021200788c */ /* 0x000fc8000bf25270 */
[----:B------:R-:W-:Y:S02]  /*51a0*/  USEL UR6, URZ, 0x1, UP1 ;  /* 0x00000001ff067887 */ /* 0x000fe40008800000 */
[----:B------:R-:W-:-:S04]  /*51b0*/  USEL UR4, UR18, URZ, UP1 ;  /* 0x000000ff12047287 */ /* 0x000fc80008800000 */
[----:B------:R-:W-:Y:S01]  /*51c0*/  ULEA UR4, UR4, UR5, 0x3 ;  /* 0x0000000504047291 */ /* 0x000fe2000f8e18ff */
[----:B-1----:R-:W-:-:S04]  /*51d0*/  LOP3.LUT R5, R8, UR6, RZ, 0x3c, !PT ;  /* 0x0000000608057c12 */ /* 0x002fc8000f8e3cff */
[----:B------:R-:W-:Y:S01]  /*51e0*/  SHF.L.U32 R5, R5, 0x1f, RZ ;  /* 0x0000001f05057819 */ /* 0x000fe200000006ff */
[----:B--2---:R-:W-:-:S04]  /*51f0*/  IMAD.U32 R0, RZ, RZ, UR4 ;  /* 0x00000004ff007e24 */ /* 0x004fc8000f8e00ff */
[----:B------:R1:W2:Y:S03]  /*5200*/  SYNCS.PHASECHK.TRANS64.TRYWAIT P0, [R0+URZ], R5 ;  /* 0x00000005000075a7 */ /* 0x0002a600080011ff */
[----:B--2---:R-:W-:Y:S05]  /*5210*/  @!P0 NANOSLEEP.SYNCS 0x989680 ;  /* 0x009896800000895d */ /* 0x004fea0003900000 */
[----:B------:R-:W2:Y:S02]  /*5220*/  @!P0 SYNCS.PHASECHK.TRANS64 P0, [R0+URZ], R5 ;  /* 0x00000005000085a7 */ /* 0x000ea400080010ff */
[----:B--2---:R-:W-:Y:S05]  /*5230*/  @P0 BRA `(.L_x_101) ;  /* 0x0000000000200947 */ /* 0x004fea0003800000 */
.L_x_102:
[----:B--2---:R2:W3:Y:S02]  /*5240*/  SYNCS.PHASECHK.TRANS64.TRYWAIT P0, [R0+URZ], R5 ;  /* 0x00000005000075a7 */ /* 0x0044e400080011ff */
[----:B---3--:R-:W-:Y:S05]  /*5250*/  @!P0 NANOSLEEP.SYNCS 0x989680 ;  /* 0x009896800000895d */ /* 0x008fea0003900000 */
[----:B------:R-:W3:Y:S02]  /*5260*/  @!P0 SYNCS.PHASECHK.TRANS64 P0, [R0+URZ], R5 ;  /* 0x00000005000085a7 */ /* 0x000ee400080010ff */
[----:B---3--:R-:W-:Y:S05]  /*5270*/  @!P0 BRA `(.L_x_102) ;  /* 0xfffffffc00f08947 */ /* 0x008fea000383ffff */
[----:B------:R-:W-:Y:S05]  /*5280*/  BRA `(.L_x_101) ;  /* 0x00000000000c7947 */ /* 0x000fea0003800000 */
.L_x_99:
[----:B------:R-:W-:-:S04]  /*5290*/  UIADD3 UR4, UPT, UPT, UR14, 0x260, URZ ;  /* 0x000002600e047890 */ /* 0x000fc8000fffe0ff */
[----:B------:R-:W-:-:S09]  /*52a0*/  UPRMT UR4, UR25, 0x654, UR4 ;  /* 0x0000065419047896 */ /* 0x000fd20008000004 */
[----:B------:R-:W-:Y:S03]  /*52b0*/  SYNCS.ARRIVE.TRANS64.RED.A1T0 RZ, [UR4], RZ ;  /* 0x000000ffffff79a7 */ /* 0x000fe60008100404 */
.L_x_101:
[----:B-12---:R-:W-:Y:S01]  /*52c0*/  SHF.L.U32 R5, RZ, 0x1f, RZ ;  /* 0x0000001fff057819 */ /* 0x006fe200000006ff */
[----:B------:R-:W-:Y:S01]  /*52d0*/  UIADD3 UR4, UPT, UPT, UR14, 0x260, URZ ;  /* 0x000002600e047890 */ /* 0x000fe2000fffe0ff */
[----:B------:R-:W-:Y:S02]  /*52e0*/  PLOP3.LUT P0, PT, PT, PT, UP0, 0x80, 0x8 ;  /* 0x000000000008781c */ /* 0x000fe40003f0f008 */
[----:B----4-:R-:W1:Y:S02]  /*52f0*/  SYNCS.PHASECHK.TRANS64.TRYWAIT P1, [UR14+0x260], R5 ;  /* 0x00026005ff0075a7 */ /* 0x010e64000802110e */
[----:B-1----:R-:W-:Y:S09]  /*5300*/  @!P1 BRA `(.L_x_103) ;  /* 0x00000060005c9947 */ /* 0x002ff20003800000 */
.L_x_226:
[----:B------:R-:W-:Y:S01]  /*5310*/  @!UP0 UPRMT UR4, UR25, 0x654, UR4 ;  /* 0x0000065419048896 */ /* 0x000fe20008000004 */
[----:B------:R-:W-:Y:S01]  /*5320*/  LOP3.LUT R2, R3, 0xffff, RZ, 0xc0, !PT ;  /* 0x0000ffff03027812 */ /* 0x000fe200078ec0ff */
[----:B------:R-:W-:Y:S02]  /*5330*/  IMAD.MOV.U32 R3, RZ, RZ, 0xffff ;  /* 0x0000ffffff037424 */ /* 0x000fe400078e00ff */
[----:B-1----:R-:W-:Y:S01]  /*5340*/  IMAD.MOV.U32 R5, RZ, RZ, 0x1 ;  /* 0x00000001ff057424 */ /* 0x002fe200078e00ff */
[----:B------:R-:W-:-:S04]  /*5350*/  SHF.R.U32.HI R2, RZ, 0x5, R2 ;  /* 0x00000005ff027819 */ /* 0x000fc80000011602 */
[----:B------:R-:W-:Y:S01]  /*5360*/  @!P0 SYNCS.ARRIVE.TRANS64.RED.A1T0 RZ, [UR4], RZ ;  /* 0x000000ffffff89a7 */ /* 0x000fe20008100404 */
[----:B------:R-:W-:Y:S01]  /*5370*/  NOP ;  /* 0x0000000000007918 */ /* 0x000fe20000000000 */
[----:B------:R-:W1:Y:S01]  /*5380*/  LDS R0, [UR8+0x14] ;  /* 0x00001408ff007984 */ /* 0x000e620008000800 */
[-C--:B------:R-:W-:Y:S02]  /*5390*/  SHF.L.U32 R3, R3, R2.reuse, RZ ;  /* 0x0000000203037219 */ /* 0x080fe400000006ff */
[----:B------:R-:W-:Y:S02]  /*53a0*/  SHF.L.U32 R5, R5, R2, RZ ;  /* 0x0000000205057219 */ /* 0x000fe400000006ff */
[----:B-1----:R-:W-:-:S04]  /*53b0*/  LOP3.LUT R0, R0, R3, RZ, 0xc0, !PT ;  /* 0x0000000300007212 */ /* 0x002fc800078ec0ff */
[----:B------:R-:W-:-:S13]  /*53c0*/  ISETP.NE.AND P0, PT, R0, R3, PT ;  /* 0x000000030000720c */ /* 0x000fda0003f05270 */
[----:B------:R-:W-:Y:S05]  /*53d0*/  @P0 BRA `(.L_x_104) ;  /* 0x00000000005c0947 */ /* 0x000fea0003800000 */
[----:B------:R-:W1:Y:S02]  /*53e0*/  LDS R0, [UR8+0x18] ;  /* 0x00001808ff007984 */ /* 0x000e640008000800 */
[----:B-1----:R-:W-:-:S04]  /*53f0*/  LOP3.LUT R0, R0, R5, RZ, 0xc0, !PT ;  /* 0x0000000500007212 */ /* 0x002fc800078ec0ff */
[----:B------:R-:W-:-:S13]  /*5400*/  ISETP.NE.AND P0, PT, R0, R5, PT ;  /* 0x000000050000720c */ /* 0x000fda0003f05270 */
[----:B------:R-:W-:Y:S05]  /*5410*/  @P0 BRA `(.L_x_105) ;  /* 0x0000000000400947 */ /* 0x000fea0003800000 */
[----:B------:R-:W-:Y:S01]  /*5420*/  R2UR UR4, R3 ;  /* 0x00000000030472ca */ /* 0x000fe200000e0000 */
[----:B------:R-:W1:Y:S01]  /*5430*/  S2R R2, SR_LANEID ;  /* 0x0000000000027919 */ /* 0x000e620000000000 */
[----:B------:R-:W-:-:S04]  /*5440*/  LOP3.LUT R5, RZ, R5, RZ, 0x33, !PT ;  /* 0x00000005ff057212 */ /* 0x000fc800078e33ff */
[----:B------:R-:W2:Y:S07]  /*5450*/  REDUX UR6, R5 ;  /* 0x00000000050673c4 */ /* 0x000eae0000000000 */
[----:B------:R-:W-:-:S03]  /*5460*/  ULOP3.LUT UR5, URZ, UR4, URZ, 0x33, !UPT ;  /* 0x00000004ff057292 */ /* 0x000fc6000f8e33ff */
[----:B------:R-:W-:Y:S02]  /*5470*/  VOTEU.ANY UR4, UPT, PT ;  /* 0x0000000000047886 */ /* 0x000fe400038e0100 */
[----:B------:R-:W-:Y:S01]  /*5480*/  UFLO.U32 UR4, UR4 ;  /* 0x00000004000472bd */ /* 0x000fe200080e0000 */
[----:B------:R-:W-:-:S04]  /*5490*/  IMAD.U32 R0, RZ, RZ, UR5 ;  /* 0x00000005ff007e24 */ /* 0x000fc8000f8e00ff */
[----:B------:R-:W3:Y:S02]  /*54a0*/  REDUX UR7, R0 ;  /* 0x00000000000773c4 */ /* 0x000ee40000000000 */
[----:B------:R4:W-:Y:S01]  /*54b0*/  UTCATOMSWS.AND URZ, UR5 ;  /* 0x0000000500ff79e3 */ /* 0x0009e20008000000 */
[----:B-1----:R-:W-:Y:S01]  /*54c0*/  ISETP.EQ.U32.AND P0, PT, R2, UR4, PT ;  /* 0x0000000402007c0c */ /* 0x002fe2000bf02070 */
[----:B--2---:R-:W-:Y:S02]  /*54d0*/  IMAD.U32 R2, RZ, RZ, UR6 ;  /* 0x00000006ff027e24 */ /* 0x004fe4000f8e00ff */
[----:B---3--:R-:W-:-:S10]  /*54e0*/  IMAD.U32 R3, RZ, RZ, UR7 ;  /* 0x00000007ff037e24 */ /* 0x008fd4000f8e00ff */
[----:B------:R4:W-:Y:S04]  /*54f0*/  @P0 ATOMS.AND RZ, [UR8+0x14], R3 ;  /* 0x00001403ffff098c */ /* 0x0009e8000a800008 */
[----:B------:R4:W-:Y:S01]  /*5500*/  @P0 ATOMS.AND RZ, [UR8+0x18], R2 ;  /* 0x00001802ffff098c */ /* 0x0009e2000a800008 */
[----:B------:R-:W-:Y:S05]  /*5510*/  BRA `(.L_x_106) ;  /* 0x0000000000147947 */ /* 0x000fea0003800000 */
.L_x_105:
[----:B------:R-:W-:Y:S02]  /*5520*/  MOV R2, 0x5540 ;  /* 0x0000554000027802 */ /* 0x000fe40000000f00 */
[----:B-----5:R-:W-:Y:S05]  /*5530*/  CALL.REL.NOINC `($__internal_0_$__cuda_sm10x_tcgen05_guardrail_trap_col_being_dealloced_not_returned_by_alloc) ;  /* 0x0000006000b47944 */ /* 0x020fea0003c00000 */
[----:B------:R-:W-:Y:S05]  /*5540*/  BRA `(.L_x_106) ;  /* 0x0000000000087947 */ /* 0x000fea0003800000 */
.L_x_104:
[----:B------:R-:W-:Y:S02]  /*5550*/  MOV R2, 0x5570 ;  /* 0x0000557000027802 */ /* 0x000fe40000000f00 */
[----:B-----5:R-:W-:Y:S05]  /*5560*/  CALL.REL.NOINC `($__internal_2_$__cuda_sm10x_tcgen05_guardrail_trap_unallocated_columns_being_dealloced) ;  /* 0x0000006000c07944 */ /* 0x020fea0003c00000 */
.L_x_106:
[----:B------:R-:W-:Y:S01]  /*5570*/  NOP ;  /* 0x0000000000007918 */ /* 0x000fe20000000000 */
[----:B----4-:R-:W-:Y:S05]  /*5580*/  EXIT ;  /* 0x000000000000794d */ /* 0x010fea0003800000 */
.L_x_78:
[----:B------:R-:W-:-:S09]  /*5590*/  UISETP.NE.OR UP0, UPT, UR18, 0x3, !UP3 ;  /* 0x000000031200788c */ /* 0x000fd2000df05670 */
[----:B------:R-:W-:Y:S05]  /*55a0*/  BRA.U UP0, `(.L_x_107) ;  /* 0x0000000d00cc7547 */ /* 0x000fea000b800000 */
[----:B------:R-:W2:Y:S01]  /*55b0*/  LDCU.64 UR4, c[0x0][0x888] ;  /* 0x00011100ff0477ac */ /* 0x000ea20008000a00 */
[----:B------:R-:W3:Y:S01]  /*55c0*/  LDC.64 R12, c[0x0][0x348] ;  /* 0x0000d200ff0c7b82 */ /* 0x000ee20000000a00 */
[----:B------:R-:W-:Y:S01]  /*55d0*/  HFMA2 R10, -RZ, RZ, 0, 5.9604644775390625e-08 ;  /* 0x00000001ff0a7431 */ /* 0x000fe200000001ff */
[----:B------:R-:W-:Y:S01]  /*55e0*/  MOV R9, RZ ;  /* 0x000000ff00097202 */ /* 0x000fe20000000f00 */
[----:B------:R-:W4:Y:S01]  /*55f0*/  LDCU UR40, c[0x0][0x370] ;  /* 0x00006e00ff2877ac */ /* 0x000f220008000800 */
[----:B------:R-:W-:Y:S01]  /*5600*/  HFMA2 R0, -RZ, RZ, 0, 0.0078125 ;  /* 0x00002000ff007431 */ /* 0x000fe200000001ff */
[----:B------:R-:W4:Y:S01]  /*5610*/  LDCU.128 UR28, c[0x0][0xb10] ;  /* 0x00016200ff1c77ac */ /* 0x000f220008000c00 */
[----:B------:R-:W1:Y:S01]  /*5620*/  LDCU UR38, c[0x0][0x374] ;  /* 0x00006e80ff2677ac */ /* 0x000e620008000800 */
[----:B------:R-:W1:Y:S01]  /*5630*/  LDCU.64 UR26, c[0x0][0x890] ;  /* 0x00011200ff1a77ac */ /* 0x000e620008000a00 */
[----:B------:R-:W1:Y:S01]  /*5640*/  LDCU UR24, c[0x0][0xb0c] ;  /* 0x00016180ff1877ac */ /* 0x000e620008000800 */
[----:B--2---:R-:W-:Y:S01]  /*5650*/  UISETP.NE.U32.AND UP0, UPT, UR4, URZ, UPT ;  /* 0x000000ff0400728c */ /* 0x004fe2000bf05070 */
[----:B------:R-:W2:Y:S01]  /*5660*/  LDCU UR46, c[0x0][0xb20] ;  /* 0x00016400ff2e77ac */ /* 0x000ea20008000800 */
[----:B------:R-:W2:Y:S01]  /*5670*/  LDCU UR4, c[0x0][0xb30] ;  /* 0x00016600ff0477ac */ /* 0x000ea20008000800 */
[----:B------:R-:W2:Y:S01]  /*5680*/  LDCU.128 UR32, c[0x0][0x980] ;  /* 0x00013000ff2077ac */ /* 0x000ea20008000c00 */
[----:B------:R-:W-:Y:S01]  /*5690*/  UMOV UR25, 0x400 ;  /* 0x0000040000197882 */ /* 0x000fe20000000000 */
[----:B----4-:R-:W-:-:S02]  /*56a0*/  UIMAD.WIDE.U32 UR6, UR40, UR28, URZ ;  /* 0x0000001c280672a5 */ /* 0x010fc4000f8e00ff */
[----:B------:R-:W-:Y:S02]  /*56b0*/  ULEA UR25, UR43, UR25, 0x18 ;  /* 0x000000192b197291 */ /* 0x000fe4000f8ec0ff */
[----:B-1----:R-:W-:Y:S02]  /*56c0*/  UIMAD.WIDE.U32 UR8, UR38, UR31, URZ ;  /* 0x0000001f260872a5 */ /* 0x002fe4000f8e00ff */
[----:B------:R-:W-:Y:S02]  /*56d0*/  UIADD3 UR42, UPT, UPT, UR25, 0x208, URZ ;  /* 0x00000208192a7890 */ /* 0x000fe4000fffe0ff */
[----:B------:R-:W-:Y:S02]  /*56e0*/  UISETP.NE.AND.EX UP5, UPT, UR5, URZ, UPT, UP0 ;  /* 0x000000ff0500728c */ /* 0x000fe4000bfa5300 */
[----:B------:R-:W-:Y:S02]  /*56f0*/  UISETP.NE.U32.AND UP6, UPT, UR26, URZ, UPT ;  /* 0x000000ff1a00728c */ /* 0x000fe4000bfc5070 */
[----:B------:R-:W-:-:S02]  /*5700*/  UIADD3 UR41, UPT, UPT, UR25, 0x238, URZ ;  /* 0x0000023819297890 */ /* 0x000fc4000fffe0ff */
[----:B------:R-:W-:Y:S02]  /*5710*/  UIADD3 UR17, UPT, UPT, UR25, 0x200, URZ ;  /* 0x0000020019117890 */ /* 0x000fe4000fffe0ff */
[----:B------:R-:W-:Y:S02]  /*5720*/  UISETP.NE.AND UP0, UPT, UR39, 0x1, UPT ;  /* 0x000000012700788c */ /* 0x000fe4000bf05270 */
[----:B------:R-:W-:Y:S01]  /*5730*/  UISETP.NE.AND UP0, UPT, UR24, 0x1, UPT ;  /* 0x000000011800788c */ /* 0x000fe2000bf05270 */
[----:B------:R-:W-:Y:S01]  /*5740*/  UMOV UR45, UR7 ;  /* 0x00000007002d7c82 */ /* 0x000fe20008000000 */
[----:B------:R-:W-:Y:S01]  /*5750*/  UMOV UR44, UR9 ;  /* 0x00000009002c7c82 */ /* 0x000fe20008000000 */
[----:B------:R-:W-:Y:S02]  /*5760*/  UISETP.GE.AND UP2, UPT, UR39, 0x1, UPT ;  /* 0x000000012700788c */ /* 0x000fe4000bf46270 */
[----:B------:R-:W-:Y:S02]  /*5770*/  UPRMT UR42, UR43, 0x654, UR42 ;  /* 0x000006542b2a7896 */ /* 0x000fe4000800002a */
[----:B------:R-:W-:-:S02]  /*5780*/  UISETP.NE.AND UP0, UPT, UR30, 0x1, UPT ;  /* 0x000000011e00788c */ /* 0x000fc4000bf05270 */
[----:B------:R-:W-:Y:S01]  /*5790*/  UPLOP3.LUT UP4, UPT, UPT, UPT, UPT, 0x40, 0x4 ;  /* 0x000000000004789c */ /* 0x000fe20003f8e870 */
[----:B------:R-:W1:Y:S01]  /*57a0*/  LDCU.64 UR22, c[0x0][0xb28] ;  /* 0x00016500ff1677ac */ /* 0x000e620008000a00 */
[----:B------:R-:W4:Y:S01]  /*57b0*/  LDCU.64 UR36, c[0x0][0x990] ;  /* 0x00013200ff2477ac */ /* 0x000f220008000a00 */
[----:B------:R-:W-:Y:S02]  /*57c0*/  UISETP.NE.AND.EX UP6, UPT, UR27, URZ, UPT, UP6 ;  /* 0x000000ff1b00728c */ /* 0x000fe4000bfc5360 */
[----:B------:R-:W-:Y:S02]  /*57d0*/  UPRMT UR41, URZ, 0x654, UR41 ;  /* 0x00000654ff297896 */ /* 0x000fe40008000029 */
[----:B------:R-:W-:Y:S02]  /*57e0*/  UPRMT UR43, UR43, 0x654, UR17 ;  /* 0x000006542b2b7896 */ /* 0x000fe40008000011 */
[----:B------:R-:W-:Y:S02]  /*57f0*/  USHF.R.U32.HI UR45, URZ, UR29, UR45 ;  /* 0x0000001dff2d7299 */ /* 0x000fe4000801162d */
[----:B--2---:R-:W-:-:S02]  /*5800*/  USHF.R.U32.HI UR44, URZ, UR46, UR44 ;  /* 0x0000002eff2c7299 */ /* 0x004fc4000801162c */
[----:B------:R-:W-:Y:S02]  /*5810*/  UISETP.NE.AND UP3, UPT, UR4, 0x1, UPT ;  /* 0x000000010400788c */ /* 0x000fe4000bf65270 */
[----:B------:R-:W-:Y:S02]  /*5820*/  UISETP.NE.AND UP2, UPT, UR32, 0x1, UPT ;  /* 0x000000012000788c */ /* 0x000fe4000bf45270 */
[----:B---3--:R-:W-:-:S11]  /*5830*/  UISETP.NE.AND UP0, UPT, UR35, 0x1, UPT ;  /* 0x000000012300788c */ /* 0x008fd6000bf05270 */
.L_x_116:
[----:B------:R-:W-:Y:S04]  /*5840*/  SHF.L.U32 R3, R9, 0x1f, RZ ;  /* 0x0000001f09037819 */ /* 0x000fe800000006ff */
[----:B--2---:R-:W2:Y:S02]  /*5850*/  SYNCS.PHASECHK.TRANS64.TRYWAIT P0, [UR25+0x230], R3 ;  /* 0x00023003ff0075a7 */ /* 0x004ea40008001119 */
[----:B--2---:R-:W-:Y:S05]  /*5860*/  @!P0 BRA `(.L_x_108) ;  /* 0x0000005c001c8947 */ /* 0x004fea0003800000 */
.L_x_228:
[----:B------:R-:W3:Y:S01]  /*5870*/  LDS.128 R4, [UR25+0x270] ;  /* 0x00027019ff047984 */ /* 0x000ee20008000c00 */
[----:B------:R-:W-:Y:S01]  /*5880*/  UISETP.GE.AND UP0, UPT, UR39, 0x1, UPT ;  /* 0x000000012700788c */ /* 0x000fe2000bf06270 */
[----:B------:R-:W-:Y:S01]  /*5890*/  @!PT LDS RZ, [RZ] ;  /* 0x00000000fffff984 */ /* 0x000fe20000000800 */
[----:B------:R-:W-:Y:S01]  /*58a0*/  @!PT LDS RZ, [RZ] ;  /* 0x00000000fffff984 */ /* 0x000fe20000000800 */
[----:B------:R-:W-:Y:S01]  /*58b0*/  @!PT LDS RZ, [RZ] ;  /* 0x00000000fffff984 */ /* 0x000fe20000000800 */
[----:B------:R-:W-:Y:S01]  /*58c0*/  @!PT LDS RZ, [RZ] ;  /* 0x00000000fffff984 */ /* 0x000fe20000000800 */
[----:B------:R1:W-:Y:S06]  /*58d0*/  MEMBAR.ALL.CTA ;  /* 0x0000000000007992 */ /* 0x0003ec0000008000 */
[----:B-1----:R-:W1:Y:S02]  /*58e0*/  FENCE.VIEW.ASYNC.S ;  /* 0x00000000000073c6 */ /* 0x002e640000000000 */
[----:B-1----:R-:W-:Y:S01]  /*58f0*/  SYNCS.ARRIVE.TRANS64.RED.A1T0 RZ, [UR41], RZ ;  /* 0x000000ffffff79a7 */ /* 0x002fe20008100429 */
[----:B---3--:R-:W-:Y:S11]  /*5900*/  LOP3.LUT P0, RZ, R6, 0x1, RZ, 0xc0, !PT ;  /* 0x0000000106ff7812 */ /* 0x008ff6000780c0ff */
[----:B------:R-:W-:Y:S02]  /*5910*/  @!UPT UIADD3 URZ, UPT, UPT, URZ, URZ, URZ ;  /* 0x000000fffffff290 */ /* 0x000fe4000fffe0ff */
[----:B------:R-:W-:Y:S01]  /*5920*/  VOTEU.ANY UP2, P0 ;  /* 0x0000000000ff7886 */ /* 0x000fe20000040100 */
[----:B------:R-:W-:Y:S11]  /*5930*/  PLOP3.LUT P0, PT, PT, PT, UP2, 0x80, 0x8 ;  /* 0x000000000008781c */ /* 0x000ff60003f0f028 */
[----:B------:R-:W-:Y:S02]  /*5940*/  @!UPT UIADD3 URZ, UPT, UPT, URZ, URZ, URZ ;  /* 0x000000fffffff290 */ /* 0x000fe4000fffe0ff */
[----:B--2---:R-:W-:Y:S02]  /*5950*/  @P0 MOV R3, R4 ;  /* 0x0000000400030202 */ /* 0x004fe40000000f00 */
[----:B------:R-:W-:Y:S02]  /*5960*/  @P0 LOP3.LUT R2, R5, 0xffff, RZ, 0xc0, !PT ;  /* 0x0000ffff05020812 */ /* 0x000fe400078ec0ff */
[----:B------:R-:W-:Y:S02]  /*5970*/  @P0 R2UR UR5, R3 ;  /* 0x00000000030502ca */ /* 0x000fe400000e0000 */
[----:B------:R-:W-:Y:S11]  /*5980*/  @P0 R2UR UR4, R2 ;  /* 0x00000000020402ca */ /* 0x000ff600000e0000 */
[----:B------:R-:W-:Y:S02]  /*5990*/  @UP2 UMOV UR15, UR5 ;  /* 0x00000005000f2c82 */ /* 0x000fe40008000000 */
[----:B------:R-:W-:Y:S01]  /*59a0*/  @UP2 UMOV UR14, UR4 ;  /* 0x00000004000e2c82 */ /* 0x000fe20008000000 */
[----:B------:R-:W-:Y:S05]  /*59b0*/  BRA.U !UP0, `(.L_x_109) ;  /* 0x0000000108c07547 */ /* 0x000fea000b800000 */
[----:B------:R-:W-:Y:S02]  /*59c0*/  UIMAD.WIDE.U32 UR8, UR14, UR31, URZ ;  /* 0x0000001f0e0872a5 */ /* 0x000fe4000f8e00ff */
[----:B------:R-:W-:Y:S02]  /*59d0*/  UP2UR UR16, UPR, URZ, 0x4 ;  /* 0x00000004ff107883 */ /* 0x000fe40008000000 */
[----:B------:R-:W-:Y:S02]  /*59e0*/  UISETP.NE.AND UP2, UPT, UR30, 0x1, UPT ;  /* 0x000000011e00788c */ /* 0x000fe4000bf45270 */
[----:B------:R-:W-:Y:S02]  /*59f0*/  UIMAD.WIDE.U32 UR10, UR15, UR28, URZ ;  /* 0x0000001c0f0a72a5 */ /* 0x000fe4000f8e00ff */
[----:B------:R-:W-:Y:S02]  /*5a00*/  USEL UR4, UR38, UR44, !UP2 ;  /* 0x0000002c26047287 */ /* 0x000fe4000d000000 */
[----:B------:R-:W-:Y:S02]  /*5a10*/  UISETP.NE.AND UP0, UPT, UR24, 0x1, UPT ;  /* 0x000000011800788c */ /* 0x000fe4000bf05270 */
[----:B------:R-:W-:Y:S02]  /*5a20*/  UP2UR UR20, UPR, URZ, 0x2 ;  /* 0x00000002ff147883 */ /* 0x000fe40008000000 */
[----:B------:R-:W-:Y:S02]  /*5a30*/  UISETP.NE.AND UP1, UPT, UR39, 0x1, UPT ;  /* 0x000000012700788c */ /* 0x000fe4000bf25270 */
[----:B------:R-:W-:Y:S02]  /*5a40*/  UIMAD.WIDE.U32 UR12, UR4, UR22, URZ ;  /* 0x00000016040c72a5 */ /* 0x000fe4000f8e00ff */
[----:B------:R-:W-:Y:S01]  /*5a50*/  USEL UR7, UR40, UR45, !UP0 ;  /* 0x0000002d28077287 */ /* 0x000fe2000c000000 */
[----:B------:R-:W-:Y:S02]  /*5a60*/  UMOV UR5, UR9 ;  /* 0x0000000900057c82 */ /* 0x000fe40008000000 */
[----:B------:R-:W-:Y:S02]  /*5a70*/  USHF.R.U32.HI UR6, URZ, UR46, UR5 ;  /* 0x0000002eff067299 */ /* 0x000fe40008011605 */
[----:B------:R-:W-:Y:S02]  /*5a80*/  UIMAD.WIDE.U32 UR18, UR7, UR22, URZ ;  /* 0x00000016071272a5 */ /* 0x000fe4000f8e00ff */
[----:B------:R-:W-:Y:S02]  /*5a90*/  USEL UR6, UR14, UR6, !UP2 ;  /* 0x000000060e067287 */ /* 0x000fe4000d000000 */
[----:B------:R-:W-:Y:S01]  /*5aa0*/  UISETP.NE.AND UP2, UPT, UR16, URZ, UPT ;  /* 0x000000ff1000728c */ /* 0x000fe2000bf45270 */
[----:B------:R-:W-:Y:S01]  /*5ab0*/  UMOV UR5, UR11 ;  /* 0x0000000b00057c82 */ /* 0x000fe20008000000 */
[----:B------:R-:W-:Y:S02]  /*5ac0*/  UIMAD.WIDE.U32 UR10, UR6, UR22, URZ ;  /* 0x00000016060a72a5 */ /* 0x000fe4000f8e00ff */
[----:B------:R-:W-:Y:S03]  /*5ad0*/  USHF.R.U32.HI UR8, URZ, UR29, UR5 ;  /* 0x0000001dff087299 */ /* 0x000fe60008011605 */
[----:B------:R-:W-:Y:S02]  /*5ae0*/  UMOV UR5, UR13 ;  /* 0x0000000d00057c82 */ /* 0x000fe40008000000 */
[----:B------:R-:W-:Y:S03]  /*5af0*/  @UP1 USHF.R.U32.HI UR4, URZ, UR23, UR5 ;  /* 0x00000017ff041299 */ /* 0x000fe60008011605 */
[----:B------:R-:W-:Y:S01]  /*5b00*/  UMOV UR5, UR19 ;  /* 0x0000001300057c82 */ /* 0x000fe20008000000 */
[----:B------:R-:W-:Y:S02]  /*5b10*/  UIMAD UR4, UR39, UR4, URZ ;  /* 0x00000004270472a4 */ /* 0x000fe4000f8e02ff */
[----:B------:R-:W-:Y:S02]  /*5b20*/  @UP1 USHF.R.U32.HI UR7, URZ, UR23, UR5 ;  /* 0x00000017ff071299 */ /* 0x000fe40008011605 */
[----:B------:R-:W-:Y:S02]  /*5b30*/  USEL UR5, UR15, UR8, !UP0 ;  /* 0x000000080f057287 */ /* 0x000fe4000c000000 */
[----:B------:R-:W-:Y:S02]  /*5b40*/  UIMAD UR8, UR39, UR7, URZ ;  /* 0x00000007270872a4 */ /* 0x000fe4000f8e02ff */
[----:B------:R-:W-:Y:S03]  /*5b50*/  UISETP.GE.AND UP0, UPT, UR6, UR4, UPT ;  /* 0x000000040600728c */ /* 0x000fe6000bf06270 */
[----:B------:R-:W-:Y:S01]  /*5b60*/  UMOV UR4, UR11 ;  /* 0x0000000b00047c82 */ /* 0x000fe20008000000 */
[----:B------:R-:W-:Y:S02]  /*5b70*/  UISETP.GE.OR UP0, UPT, UR5, UR8, UP0 ;  /* 0x000000080500728c */ /* 0x000fe40008706670 */
[----:B------:R-:W-:Y:S02]  /*5b80*/  USHF.R.U32.HI UR4, URZ, UR23, UR4 ;  /* 0x00000017ff047299 */ /* 0x000fe40008011604 */
[----:B------:R-:W-:Y:S02]  /*5b90*/  UIMAD.WIDE.U32 UR8, UR5, UR22, URZ ;  /* 0x00000016050872a5 */ /* 0x000fe4000f8e00ff */
[----:B------:R-:W-:Y:S04]  /*5ba0*/  USEL UR10, UR6, UR4, !UP1 ;  /* 0x00000004060a7287 */ /* 0x000fe8000c800000 */
[----:B------:R-:W-:Y:S01]  /*5bb0*/  UIADD3 UR11, UPT, UPT, -UR10, URZ, URZ ;  /* 0x000000ff0a0b7290 */ /* 0x000fe2000fffe1ff */
[----:B------:R-:W-:Y:S02]  /*5bc0*/  @!UP0 UMOV UR4, UR9 ;  /* 0x0000000900048c82 */ /* 0x000fe40008000000 */
[----:B------:R-:W-:Y:S02]  /*5bd0*/  @!UP0 USHF.R.U32.HI UR4, URZ, UR23, UR4 ;  /* 0x00000017ff048299 */ /* 0x000fe40008011604 */
[----:B------:R-:W-:Y:S02]  /*5be0*/  UIMAD UR8, UR39, UR11, UR6 ;  /* 0x0000000b270872a4 */ /* 0x000fe4000f8e0206 */
[----:B------:R-:W-:Y:S02]  /*5bf0*/  @!UP0 USEL UR4, UR5, UR4, !UP1 ;  /* 0x0000000405048287 */ /* 0x000fe4000c800000 */
[----:B------:R-:W-:Y:S02]  /*5c00*/  UISETP.NE.AND UP1, UPT, UR20, URZ, UPT ;  /* 0x000000ff1400728c */ /* 0x000fe4000bf25270 */
[----:B------:R-:W-:Y:S02]  /*5c10*/  @!UP0 UIMAD UR8, UR7, UR8, UR4 ;  /* 0x00000008070882a4 */ /* 0x000fe4000f8e0204 */
[----:B------:R-:W-:Y:S02]  /*5c20*/  @!UP0 UIADD3 UR9, UPT, UPT, UR10, -UR4, URZ ;  /* 0x800000040a098290 */ /* 0x000fe4000fffe0ff */
[----:B------:R-:W-:Y:S02]  /*5c30*/  UIADD3 UR4, UPT, UPT, -UR5, URZ, URZ ;  /* 0x000000ff05047290 */ /* 0x000fe4000fffe1ff */
[----:B------:R-:W-:Y:S02]  /*5c40*/  UIADD3 UR7, UPT, UPT, -UR6, URZ, URZ ;  /* 0x000000ff06077290 */ /* 0x000fe4000fffe1ff */
[----:B------:R-:W-:Y:S02]  /*5c50*/  @!UP0 UIMAD UR6, UR9, UR39, UR5 ;  /* 0x00000027090682a4 */ /* 0x000fe4000f8e0205 */
[----:B------:R-:W-:Y:S02]  /*5c60*/  UIMAD UR15, UR24, UR4, UR15 ;  /* 0x00000004180f72a4 */ /* 0x000fe4000f8e020f */
[----:B------:R-:W-:Y:S01]  /*5c70*/  UIMAD UR14, UR30, UR7, UR14 ;  /* 0x000000071e0e72a4 */ /* 0x000fe2000f8e020e */
[----:B------:R-:W-:Y:S02]  /*5c80*/  @!UP0 UMOV UR5, UR8 ;  /* 0x0000000800058c82 */ /* 0x000fe40008000000 */
[----:B------:R-:W-:Y:S02]  /*5c90*/  UIMAD UR15, UR5, UR24, UR15 ;  /* 0x00000018050f72a4 */ /* 0x000fe4000f8e020f */
[----:B------:R-:W-:Y:S11]  /*5ca0*/  UIMAD UR14, UR6, UR30, UR14 ;  /* 0x0000001e060e72a4 */ /* 0x000ff6000f8e020e */
[----:B------:R-:W-:Y:S01]  /*5cb0*/  @!UPT UIADD3 URZ, UPT, UPT, URZ, URZ, URZ ;  /* 0x000000fffffff290 */ /* 0x000fe2000fffe0ff */
.L_x_109:
[----:B------:R-:W1:Y:S01]  /*5cc0*/  @!UP3 LDCU.128 UR8, c[0x0][0xb10] ;  /* 0x00016200ff08b7ac */ /* 0x000e620008000c00 */
[----:B------:R-:W-:Y:S02]  /*5cd0*/  ISETP.NE.U32.AND P1, PT, RZ, UR26, PT ;  /* 0x0000001aff007c0c */ /* 0x000fe4000bf25070 */
[----:B------:R-:W-:Y:S02]  /*5ce0*/  SHF.L.U32 R8, R10, 0x1f, RZ ;  /* 0x0000001f0a087819 */ /* 0x000fe400000006ff */
[----:B------:R-:W-:Y:S01]  /*5cf0*/  ISETP.NE.AND.EX P1, PT, RZ, UR27, PT, P1 ;  /* 0x0000001bff007c0c */ /* 0x000fe2000bf25310 */
[----:B------:R-:W2:Y:S01]  /*5d00*/  @!UP3 LDCU UR5, c[0x0][0xb0c] ;  /* 0x00016180ff05b7ac */ /* 0x000ea20008000800 */
[----:B------:R-:W-:Y:S02]  /*5d10*/  USHF.L.U32 UR18, UR21, 0x7, URZ ;  /* 0x0000000715127899 */ /* 0x000fe400080006ff */
[----:B-1----:R-:W-:Y:S07]  /*5d20*/  UIMAD.WIDE.U32 UR6, UR15, UR8, URZ ;  /* 0x000000080f0672a5 */ /* 0x002fee000f8e00ff */
[----:B------:R-:W-:Y:S01]  /*5d30*/  @!UP3 UMOV UR4, UR7 ;  /* 0x000000070004bc82 */ /* 0x000fe20008000000 */
[----:B--2---:R-:W-:Y:S02]  /*5d40*/  @!UP3 UISETP.NE.AND UP0, UPT, UR5, 0x1, UPT ;  /* 0x000000010500b88c */ /* 0x004fe4000bf05270 */
[----:B------:R-:W-:Y:S02]  /*5d50*/  @!UP3 USHF.R.U32.HI UR4, URZ, UR9, UR4 ;  /* 0x00000009ff04b299 */ /* 0x000fe40008011604 */
[----:B------:R-:W-:Y:S02]  /*5d60*/  UIMAD.WIDE.U32 UR6, UR14, UR11, URZ ;  /* 0x0000000b0e0672a5 */ /* 0x000fe4000f8e00ff */
[----:B------:R-:W-:Y:S02]  /*5d70*/  @!UP3 USEL UR8, UR15, UR4, !UP0 ;  /* 0x000000040f08b287 */ /* 0x000fe4000c000000 */
[----:B------:R-:W-:Y:S03]  /*5d80*/  @!UP3 UISETP.NE.AND UP0, UPT, UR10, 0x1, UPT ;  /* 0x000000010a00b88c */ /* 0x000fe6000bf05270 */
[----:B------:R-:W-:Y:S02]  /*5d90*/  @!UP3 UMOV UR6, UR7 ;  /* 0x000000070006bc82 */ /* 0x000fe40008000000 */
[----:B------:R-:W1:Y:S02]  /*5da0*/  @!UP3 LDCU UR4, c[0x0][0xb20] ;  /* 0x00016400ff04b7ac */ /* 0x000e640008000800 */
[----:B-1----:R-:W-:Y:S04]  /*5db0*/  @!UP3 USHF.R.U32.HI UR6, URZ, UR4, UR6 ;  /* 0x00000004ff06b299 */ /* 0x002fe80008011606 */
[----:B------:R-:W-:Y:S04]  /*5dc0*/  @!UP3 USEL UR6, UR14, UR6, !UP0 ;  /* 0x000000060e06b287 */ /* 0x000fe8000c000000 */
[----:B------:R-:W-:Y:S02]  /*5dd0*/  @!UP3 UIADD3 UR4, UPT, UPT, -UR8, UR6, URZ ;  /* 0x000000060804b290 */ /* 0x000fe4000fffe1ff */
[----:B------:R-:W-:Y:S02]  /*5de0*/  @!UP3 UIADD3 UR6, UPT, UPT, UR8, -UR6, URZ ;  /* 0x800000060806b290 */ /* 0x000fe4000fffe0ff */
[----:B------:R-:W-:Y:S02]  /*5df0*/  @!UP3 UIMAD UR15, UR4, UR5, UR15 ;  /* 0x00000005040fb2a4 */ /* 0x000fe4000f8e020f */
[----:B------:R-:W-:Y:S01]  /*5e00*/  @!UP3 UIMAD UR14, UR6, UR10, UR14 ;  /* 0x0000000a060eb2a4 */ /* 0x000fe2000f8e020e */
[----:B------:R-:W-:Y:S11]  /*5e10*/  BRA.U UP4, `(.L_x_110) ;  /* 0x0000000104107547 */ /* 0x000ff6000b800000 */
[----:B------:R-:W-:Y:S04]  /*5e20*/  MOV R2, UR49 ;  /* 0x0000003100027c02 */ /* 0x000fe80008000f00 */
[----:B------:R-:W-:Y:S04]  /*5e30*/  SHF.L.U32 R3, R2, 0x1f, RZ ;  /* 0x0000001f02037819 */ /* 0x000fe800000006ff */
[----:B------:R-:W1:Y:S02]  /*5e40*/  SYNCS.PHASECHK.TRANS64.TRYWAIT P2, [UR25+0x228], R3 ;  /* 0x00022803ff0075a7 */ /* 0x000e640008041119 */
[----:B-1----:R-:W-:Y:S05]  /*5e50*/  @!P2 BRA `(.L_x_111) ;  /* 0x0000005400b8a947 */ /* 0x002fea0003800000 */
.L_x_110:
[----:B------:R-:W-:Y:S05]  /*5e60*/  BRA.U !UP6, `(.L_x_112) ;  /* 0x000000010e387547 */ /* 0x000fea000b800000 */
[----:B------:R-:W-:Y:S01]  /*5e70*/  UPLOP3.LUT UP1, UPT, UPT, UPT, UP5, 0x80, 0x8 ;  /* 0x000000000008789c */ /* 0x000fe20003f2f050 */
[----:B-1----:R-:W-:Y:S01]  /*5e80*/  HFMA2 R2, -RZ, RZ, 0, 5.9604644775390625e-08 ;  /* 0x00000001ff027431 */ /* 0x002fe200000001ff */
[----:B------:R-:W1:Y:S01]  /*5e90*/  LDCU.64 UR8, c[0x0][0x358] ;  /* 0x00006b00ff0877ac */ /* 0x000e620008000a00 */
[----:B------:R-:W-:Y:S03]  /*5ea0*/  IMAD.MOV.U32 R167, RZ, RZ, 0x1 ;  /* 0x00000001ffa77424 */ /* 0x000fe600078e00ff */
[----:B------:R-:W-:Y:S05]  /*5eb0*/  PLOP3.LUT P2, PT, PT, PT, UP1, 0x80, 0x8 ;  /* 0x000000000008781c */ /* 0x000fea0003f4f018 */
[----:B------:R-:W2:Y:S01]  /*5ec0*/  @UP1 LDCU.64 UR4, c[0x0][0x888] ;  /* 0x00011100ff0417ac */ /* 0x000ea20008000a00 */
[----:B------:R-:W-:Y:S07]  /*5ed0*/  @UP1 UIMAD UR6, UR51, UR26, URZ ;  /* 0x0000001a330612a4 */ /* 0x000fee000f8e02ff */
[----:B------:R-:W-:Y:S01]  /*5ee0*/  @!P2 PRMT R167, R2, 0x7610, R167 ;  /* 0x0000761002a7a816 */ /* 0x000fe200000000a7 */
[----:B--2---:R-:W-:Y:S06]  /*5ef0*/  @UP1 UIMAD.WIDE UR4, UR6, 0x4, UR4 ;  /* 0x00000004060418a5 */ /* 0x004fec000f8e0204 */
[----:B------:R-:W-:Y:S01]  /*5f00*/  IMAD.U32 R14, RZ, RZ, UR4 ;  /* 0x00000004ff0e7e24 */ /* 0x000fe2000f8e00ff */
[----:B------:R-:W-:Y:S04]  /*5f10*/  MOV R15, UR5 ;  /* 0x00000005000f7c02 */ /* 0x000fe80008000f00 */
[----:B------:R-:W2:Y:S01]  /*5f20*/  @!UP1 LDCU UR4, c[0x0][0x880] ;  /* 0x00011000ff0497ac */ /* 0x000ea20008000800 */
[----:B-1---5:R3:W5:Y:S02]  /*5f30*/  @P2 LDG.E R73, desc[UR8][R14.64] ;  /* 0x000000080e492981 */ /* 0x022764000c1e1900 */
[----:B--23--:R-:W-:Y:S07]  /*5f40*/  @!P2 IMAD.U32 R73, RZ, RZ, UR4 ;  /* 0x00000004ff49ae24 */ /* 0x00cfee000f8e00ff */
.L_x_112:
[----:B-----5:R-:W-:Y:S01]  /*5f50*/  @!P1 FSETP.EQ.AND P3, PT, R73, RZ, PT ;  /* 0x000000ff4900920b */ /* 0x020fe20003f62000 */
[----:B------:R-:W-:Y:S01]  /*5f60*/  @!UPT UIADD3 URZ, UPT, UPT, URZ, URZ, URZ ;  /* 0x000000fffffff290 */ /* 0x000fe2000fffe0ff */
[----:B------:R-:W-:Y:S11]  /*5f70*/  @!P1 BRA `(.L_x_113) ;  /* 0x0000000000149947 */ /* 0x000ff60003800000 */
[----:B------:R-:W-:Y:S02]  /*5f80*/  LOP3.LUT P1, RZ, R167, 0xff, RZ, 0xc0, !PT ;  /* 0x000000ffa7ff7812 */ /* 0x000fe4000782c0ff */
[----:B------:R-:W-:Y:S04]  /*5f90*/  PLOP3.LUT P3, PT, PT, PT, UP1, 0x80, 0x8 ;  /* 0x000000000008781c */ /* 0x000fe80003f6f018 */
[----:B------:R-:W-:Y:S07]  /*5fa0*/  PLOP3.LUT P3, PT, P3, PT, PT, 0x8, 0x80 ;  /* 0x000000000080781c */ /* 0x000fee0001f6e170 */
[----:B------:R-:W-:Y:S11]  /*5fb0*/  @P1 FSETP.EQ.AND P3, PT, R73, RZ, PT ;  /* 0x000000ff4900120b */ /* 0x000ff60003f62000 */
[----:B------:R-:W-:Y:S02]  /*5fc0*/  @!UPT UIADD3 URZ, UPT, UPT, URZ, URZ, URZ ;  /* 0x000000fffffff290 */ /* 0x000fe4000fffe0ff */
.L_x_113:
[----:B------:R-:W-:Y:S01]  /*5fd0*/  USHF.L.U32 UR19, UR50, 0x7, URZ ;  /* 0x0000000732137899 */ /* 0x000fe200080006ff */
[----:B------:R-:W2:Y:S01]  /*5fe0*/  SYNCS.PHASECHK.TRANS64.TRYWAIT P1, [UR25+0x210], R8 ;  /* 0x00021008ff0075a7 */ /* 0x000ea20008021119 */
[----:B------:R-:W-:Y:S02]  /*5ff0*/  UISETP.NE.AND UP0, UPT, UR32, 0x1, UPT ;  /* 0x000000012000788c */ /* 0x000fe4000bf05270 */
[----:B------:R-:W-:Y:S01]  /*6000*/  UIMAD.WIDE.U32 UR4, UR19, UR33, URZ ;  /* 0x00000021130472a5 */ /* 0x000fe2000f8e00ff */
[----:B------:R-:W-:Y:S04]  /*6010*/  ELECT P2, URZ, PT ;  /* 0x0000000000ff782f */ /* 0x000fe80003840000 */
[----:B------:R-:W-:Y:S02]  /*6020*/  PLOP3.LUT P2, PT, P3, P2, PT, 0xf2, 0x2f ;  /* 0x00000000002f781c */ /* 0x000fe40001f45e72 */
[----:B------:R-:W-:Y:S02]  /*6030*/  UMOV UR4, UR5 ;  /* 0x0000000500047c82 */ /* 0x000fe40008000000 */
[----:B------:R-:W-:Y:S04]  /*6040*/  USHF.R.U32.HI UR4, URZ, UR34, UR4 ;  /* 0x00000022ff047299 */ /* 0x000fe80008011604 */
[----:B------:R-:W-:Y:S02]  /*6050*/  USEL UR20, UR19, UR4, !UP0 ;  /* 0x0000000413147287 */ /* 0x000fe4000c000000 */
[----:B------:R-:W-:Y:S02]  /*6060*/  UISETP.NE.AND UP0, UPT, UR35, 0x1, UPT ;  /* 0x000000012300788c */ /* 0x000fe4000bf05270 */
[----:B----4-:R-:W-:Y:S07]  /*6070*/  UIMAD.WIDE.U32 UR4, UR20, UR36, URZ ;  /* 0x00000024140472a5 */ /* 0x010fee000f8e00ff */
[----:B------:R-:W-:Y:S02]  /*6080*/  UMOV UR4, UR5 ;  /* 0x0000000500047c82 */ /* 0x000fe40008000000 */
[----:B------:R-:W-:Y:S04]  /*6090*/  USHF.R.U32.HI UR4, URZ, UR37, UR4 ;  /* 0x00000025ff047299 */ /* 0x000fe80008011604 */
[----:B------:R-:W-:Y:S02]  /*60a0*/  USEL UR21, UR20, UR4, !UP0 ;  /* 0x0000000414157287 */ /* 0x000fe4000c000000 */
[----:B------:R-:W-:Y:S02]  /*60b0*/  UIADD3 UR4, UPT, UPT, -UR20, URZ, URZ ;  /* 0x000000ff14047290 */ /* 0x000fe4000fffe1ff */
[----:B------:R-:W-:Y:S02]  /*60c0*/  UIADD3 UR5, UPT, UPT, -UR21, URZ, URZ ;  /* 0x000000ff15057290 */ /* 0x000fe4000fffe1ff */
[----:B------:R-:W-:Y:S02]  /*60d0*/  UIMAD UR19, UR32, UR4, UR19 ;  /* 0x00000004201372a4 */ /* 0x000fe4000f8e0213 */
[----:B------:R-:W-:Y:S01]  /*60e0*/  UIMAD UR20, UR35, UR5, UR20 ;  /* 0x00000005231472a4 */ /* 0x000fe2000f8e0214 */
[----:B--2---:R-:W-:Y:S11]  /*60f0*/  @!P1 BRA `(.L_x_114) ;  /* 0x0000005400289947 */ /* 0x004ff60003800000 */
.L_x_231:
[----:B------:R-:W-:Y:S01]  /*6100*/  VOTEU.ALL UP0, P2 ;  /* 0x0000000000ff7886 */ /* 0x000fe20001000000 */
[----:B-1----:R-:W-:Y:S02]  /*6110*/  @!P2 IADD3 R3, P1, PT, R12, 0x580, RZ ;  /* 0x000005800c03a810 */ /* 0x002fe40007f3e0ff */
[----:B------:R-:W-:Y:S02]  /*6120*/  @P0 SHF.R.U32.HI R4, RZ, 0x10, R5 ;  /* 0x00000010ff040819 */ /* 0x000fe40000011605 */
[----:B------:R-:W-:Y:S01]  /*6130*/  @!UP0 UPRMT UR4, URZ, 0x40, URZ ;  /* 0x00000040ff048896 */ /* 0x000fe200080000ff */
[----:B------:R-:W-:Y:S01]  /*6140*/  @!P2 IMAD.X R2, RZ, RZ, R13, P1 ;  /* 0x000000ffff02a224 */ /* 0x000fe200008e060d */
[----:B------:R-:W-:Y:S01]  /*6150*/  @!P2 R2UR UR5, R3 ;  /* 0x000000000305a2ca */ /* 0x000fe200000e0000 */
[----:B------:R-:W-:Y:S01]  /*6160*/  @!UP0 UIADD3 UR16, UPT, UPT, UR25, 0x400, URZ ;  /* 0x0000040019108890 */ /* 0x000fe2000fffe0ff */
[----:B------:R-:W-:Y:S01]  /*6170*/  @P0 R2UR UR51, R4 ;  /* 0x00000000043302ca */ /* 0x000fe200000e0000 */
[----:B------:R-:W-:Y:S02]  /*6180*/  @!UP0 UPRMT UR6, UR4, 0x5410, URZ ;  /* 0x0000541004068896 */ /* 0x000fe400080000ff */
[----:B------:R-:W-:Y:S01]  /*6190*/  @!P2 R2UR UR4, R2 ;  /* 0x000000000204a2ca */ /* 0x000fe200000e0000 */
[----:B------:R-:W-:Y:S07]  /*61a0*/  VOTEU.ALL UP0, P2 ;  /* 0x0000000000ff7886 */ /* 0x000fee0001000000 */
[----:B------:R-:W-:Y:S05]  /*61b0*/  IMAD.U32 R2, RZ, RZ, UR5 ;  /* 0x00000005ff027e24 */ /* 0x000fea000f8e00ff */
[----:B------:R-:W-:Y:S01]  /*61c0*/  IMAD.U32 R3, RZ, RZ, UR4 ;  /* 0x00000004ff037e24 */ /* 0x000fe2000f8e00ff */
[----:B------:R-:W-:Y:S01]  /*61d0*/  @!P2 R2UR UR4, R2 ;  /* 0x000000000204a2ca */ /* 0x000fe200000e0000 */
[----:B------:R-:W-:Y:S03]  /*61e0*/  @!P2 IMAD.MOV.U32 R2, RZ, RZ, 0x2000 ;  /* 0x00002000ff02a424 */ /* 0x000fe600078e00ff */
[----:B------:R-:W-:Y:S11]  /*61f0*/  @!P2 R2UR UR5, R3 ;  /* 0x000000000305a2ca */ /* 0x000ff600000e0000 */
[----:B------:R-:W-:Y:S02]  /*6200*/  @!UPT UIADD3 URZ, UPT, UPT, URZ, URZ, URZ ;  /* 0x000000fffffff290 */ /* 0x000fe4000fffe0ff */
[----:B------:R1:W-:Y:S01]  /*6210*/  @!UP0 UTMALDG.4D.IM2COL [UR16], [UR4], UR6 ;  /* 0x00000010040083b4 */ /* 0x0003e20008058006 */
[----:B------:R1:W-:Y:S01]  /*6220*/  @!P2 SYNCS.ARRIVE.TRANS64.RED.A0TR RZ, [UR25+0x200], R2 ;  /* 0x00020002ffffa9a7 */ /* 0x0003e20008300419 */
[----:B------:R-:W-:Y:S01]  /*6230*/  SYNCS.ARRIVE.TRANS64.RED.A1T0 RZ, [UR43], RZ ;  /* 0x000000ffffff79a7 */ /* 0x000fe2000810042b */
[----:B------:R-:W2:Y:S02]  /*6240*/  SYNCS.PHASECHK.TRANS64.TRYWAIT P1, [UR25+0x218], R8 ;  /* 0x00021808ff0075a7 */ /* 0x000ea40008021119 */
[----:B-12---:R-:W-:Y:S05]  /*6250*/  @!P1 BRA `(.L_x_115) ;  /* 0x0000005000e89947 */ /* 0x006fea0003800000 */
.L_x_233:
[----:B------:R-:W-:Y:S01]  /*6260*/  VOTEU.ALL UP0, P2 ;  /* 0x0000000000ff7886 */ /* 0x000fe20001000000 */
[----:B-1----:R-:W-:Y:S01]  /*6270*/  @!P2 IADD3 R3, P0, PT, R12, 0x580, RZ ;  /* 0x000005800c03a810 */ /* 0x002fe20007f1e0ff */
[----:B------:R-:W-:Y:S01]  /*6280*/  UMOV UR11, UR19 ;  /* 0x00000013000b7c82 */ /* 0x000fe20008000000 */
[----:B------:R-:W-:Y:S01]  /*6290*/  UMOV UR12, UR20 ;  /* 0x00000014000c7c82 */ /* 0x000fe20008000000 */
[----:B------:R-:W-:Y:S01]  /*62a0*/  UMOV UR13, UR21 ;  /* 0x00000015000d7c82 */ /* 0x000fe20008000000 */
[----:B------:R-:W-:Y:S01]  /*62b0*/  @!UP0 UPRMT UR4, URZ, 0x40, URZ ;  /* 0x00000040ff048896 */ /* 0x000fe200080000ff */
[----:B------:R-:W-:Y:S01]  /*62c0*/  @!P2 IMAD.X R2, RZ, RZ, R13, P0 ;  /* 0x000000ffff02a224 */ /* 0x000fe200000e060d */
[----:B------:R-:W-:Y:S01]  /*62d0*/  @!P2 R2UR UR5, R3 ;  /* 0x000000000305a2ca */ /* 0x000fe200000e0000 */
[----:B------:R-:W-:Y:S01]  /*62e0*/  @!UP0 UIADD3 UR10, UPT, UPT, UR18, 0x40, URZ ;  /* 0x00000040120a8890 */ /* 0x000fe2000fffe0ff */
[----:B------:R-:W-:Y:S01]  /*62f0*/  R2UR UR16, R175 ;  /* 0x00000000af1072ca */ /* 0x000fe200000e0000 */
[----:B------:R-:W-:Y:S01]  /*6300*/  @!UP0 UPRMT UR6, UR4, 0x5410, URZ ;  /* 0x0000541004068896 */ /* 0x000fe200080000ff */
[----:B------:R-:W-:Y:S01]  /*6310*/  R2UR UR7, R176 ;  /* 0x00000000b00772ca */ /* 0x000fe200000e0000 */
[----:B------:R-:W-:Y:S01]  /*6320*/  @!UP0 UIADD3 UR8, UPT, UPT, UR25, 0x2400, URZ ;  /* 0x0000240019088890 */ /* 0x000fe2000fffe0ff */
[----:B------:R-:W-:Y:S01]  /*6330*/  @!P2 R2UR UR4, R2 ;  /* 0x000000000204a2ca */ /* 0x000fe200000e0000 */
[----:B------:R-:W-:Y:S01]  /*6340*/  @!UP0 UIADD3 UR9, UPT, UPT, UR25, 0x208, URZ ;  /* 0x0000020819098890 */ /* 0x000fe2000fffe0ff */
[----:B------:R-:W-:Y:S01]  /*6350*/  LOP3.LUT R10, R10, 0x1, RZ, 0x3c, !PT ;  /* 0x000000010a0a7812 */ /* 0x000fe200078e3cff */
[----:B------:R-:W-:Y:S01]  /*6360*/  VOTEU.ALL UP0, P2 ;  /* 0x0000000000ff7886 */ /* 0x000fe20001000000 */
[----:B------:R-:W-:Y:S01]  /*6370*/  LOP3.LUT R9, R9, 0x1, RZ, 0x3c, !PT ;  /* 0x0000000109097812 */ /* 0x000fe200078e3cff */
[----:B------:R-:W-:Y:S02]  /*6380*/  UPLOP3.LUT UP4, UPT, UPT, UPT, UPT, 0x80, 0x8 ;  /* 0x000000000008789c */ /* 0x000fe40003f8f070 */
[----:B------:R-:W-:Y:S02]  /*6390*/  IMAD.U32 R2, RZ, RZ, UR5 ;  /* 0x00000005ff027e24 */ /* 0x000fe4000f8e00ff */
[----:B------:R-:W-:Y:S02]  /*63a0*/  UIADD3 UR21, UPT, UPT, UR14, UR16, URZ ;  /* 0x000000100e157290 */ /* 0x000fe4000fffe0ff */
[----:B------:R-:W-:Y:S02]  /*63b0*/  UIADD3 UR50, UPT, UPT, UR15, UR7, URZ ;  /* 0x000000070f327290 */ /* 0x000fe4000fffe0ff */
[----:B------:R-:W-:Y:S01]  /*63c0*/  IMAD.U32 R3, RZ, RZ, UR4 ;  /* 0x00000004ff037e24 */ /* 0x000fe2000f8e00ff */
[----:B------:R-:W-:Y:S04]  /*63d0*/  @!P2 R2UR UR4, R2 ;  /* 0x000000000204a2ca */ /* 0x000fe800000e0000 */
[----:B------:R-:W-:Y:S11]  /*63e0*/  @!P2 R2UR UR5, R3 ;  /* 0x000000000305a2ca */ /* 0x000ff600000e0000 */
[----:B------:R-:W-:Y:S02]  /*63f0*/  @!UPT UIADD3 URZ, UPT, UPT, URZ, URZ, URZ ;  /* 0x000000fffffff290 */ /* 0x000fe4000fffe0ff */
[----:B------:R2:W-:Y:S01]  /*6400*/  @!UP0 UTMALDG.4D.IM2COL [UR8], [UR4], UR6 ;  /* 0x00000008040083b4 */ /* 0x0005e20008058006 */
[----:B------:R2:W-:Y:S01]  /*6410*/  @!P2 SYNCS.ARRIVE.TRANS64.RED.A0TR RZ, [UR25+0x208], R0 ;  /* 0x00020800ffffa9a7 */ /* 0x0005e20008300419 */
[----:B------:R-:W-:Y:S01]  /*6420*/  SYNCS.ARRIVE.TRANS64.RED.A1T0 RZ, [UR42], RZ ;  /* 0x000000ffffff79a7 */ /* 0x000fe2000810042a */
[----:B------:R-:W-:Y:S05]  /*6430*/  BRA.U UP2, `(.L_x_116) ;  /* 0xfffffff502007547 */ /* 0x000fea000b83ffff */
[----:B------:R-:W-:-:S04]  /*6440*/  SHF.L.U32 R3, R10, 0x1f, RZ ;  /* 0x0000001f0a037819 */ /* 0x000fc800000006ff */
[----:B------:R-:W1:Y:S02]  /*6450*/  SYNCS.PHASECHK.TRANS64.TRYWAIT P0, [UR25+0x210], R3 ;  /* 0x00021003ff0075a7 */ /* 0x000e640008001119 */
[----:B-1----:R-:W-:Y:S05]  /*6460*/  @!P0 BRA `(.L_x_117) ;  /* 0x00000050007c8947 */ /* 0x002fea0003800000 */
.L_x_235:
[----:B-12---:R-:W-:-:S07]  /*6470*/  MOV R0, UR25 ;  /* 0x0000001900007c02 */ /* 0x006fce0008000f00 */
.L_x_118:
[----:B-1----:R-:W-:-:S04]  /*6480*/  SHF.L.U32 R3, R10, 0x1f, RZ ;  /* 0x0000001f0a037819 */ /* 0x002fc800000006ff */
[----:B------:R1:W2:Y:S03]  /*6490*/  SYNCS.PHASECHK.TRANS64.TRYWAIT P0, [R0+URZ+0x218], R3 ;  /* 0x00021803000075a7 */ /* 0x0002a600080011ff */
[----:B--2---:R-:W-:Y:S05]  /*64a0*/  @!P0 NANOSLEEP.SYNCS 0x989680 ;  /* 0x009896800000895d */ /* 0x004fea0003900000 */
[----:B------:R-:W2:Y:S02]  /*64b0*/  @!P0 SYNCS.PHASECHK.TRANS64 P0, [R0+URZ+0x218], R3 ;  /* 0x00021803000085a7 */ /* 0x000ea400080010ff */
[----:B--2---:R-:W-:Y:S05]  /*64c0*/  @P0 EXIT ;  /* 0x000000000000094d */ /* 0x004fea0003800000 */
[----:B------:R-:W-:Y:S05]  /*64d0*/  BRA `(.L_x_118) ;  /* 0xfffffffc00e87947 */ /* 0x000fea000383ffff */
.L_x_107:
[----:B------:R-:W-:-:S06]  /*64e0*/  UISETP.GE.AND UP0, UPT, UR18, 0x4, UPT ;  /* 0x000000041200788c */ /* 0x000fcc000bf06270 */
[----:B------:R-:W-:-:S13]  /*64f0*/  PLOP3.LUT P0, PT, PT, PT, UP0, 0x80, 0x8 ;  /* 0x000000000008781c */ /* 0x000fda0003f0f008 */
[----:B-1----:R-:W-:Y:S05]  /*6500*/  @!P0 EXIT ;  /* 0x000000000000894d */ /* 0x002fea0003800000 */
[----:B------:R-:W-:Y:S01]  /*6510*/  BAR.SYNC.DEFER_BLOCKING 0x6, 0xa0 ;  /* 0x0182800000007b1d */ /* 0x000fe20000010000 */
[C---:B------:R-:W-:Y:S01]  /*6520*/  IMAD.SHL.U32 R4, R164.reuse, 0x40, RZ ;  /* 0x00000040a4047824 */ /* 0x040fe200078e00ff */
[C---:B------:R-:W-:Y:S01]  /*6530*/  SHF.L.U32 R69, R164.reuse, 0x10, RZ ;  /* 0x00000010a4457819 */ /* 0x040fe200000006ff */
[C---:B------:R-:W-:Y:S01]  /*6540*/  IMAD.SHL.U32 R163, R164.reuse, 0x8, RZ ;  /* 0x00000008a4a37824 */ /* 0x040fe200078e00ff */
[----:B------:R-:W-:Y:S01]  /*6550*/  LOP3.LUT R166, R164, 0x60, RZ, 0xc0, !PT ;  /* 0x00000060a4a67812 */ /* 0x000fe200078ec0ff */
[----:B------:R-:W-:Y:S01]  /*6560*/  HFMA2 R162, -RZ, RZ, 0, 0 ;  /* 0x00000000ffa27431 */ /* 0x000fe200000001ff */
[----:B------:R-:W-:Y:S01]  /*6570*/  UMOV UR49, 0x400 ;  /* 0x0000040000317882 */ /* 0x000fe20000000000 */
[----:B------:R-:W1:Y:S01]  /*6580*/  LDCU.64 UR4, c[0x0][0xa90] ;  /* 0x00015200ff0477ac */ /* 0x000e620008000a00 */
[----:B------:R-:W2:Y:S01]  /*6590*/  LDC.64 R154, c[0x0][0x8b0] ;  /* 0x00022c00ff9a7b82 */ /* 0x000ea20000000a00 */
[----:B------:R-:W-:Y:S01]  /*65a0*/  LOP3.LUT R6, R4, 0x180, RZ, 0xc0, !PT ;  /* 0x0000018004067812 */ /* 0x000fe200078ec0ff */
[----:B------:R-:W-:Y:S01]  /*65b0*/  IMAD.MOV.U32 R68, RZ, RZ, RZ ;  /* 0x000000ffff447224 */ /* 0x000fe200078e00ff */
[----:B------:R-:W-:Y:S01]  /*65c0*/  ULEA UR49, UR43, UR49, 0x18 ;  /* 0x000000312b317291 */ /* 0x000fe2000f8ec0ff */
[----:B------:R-:W-:-:S02]  /*65d0*/  LOP3.LUT R165, R164, 0x2, RZ, 0xc0, !PT ;  /* 0x00000002a4a57812 */ /* 0x000fc400078ec0ff */
[----:B------:R-:W-:Y:S02]  /*65e0*/  CS2R R160, SRZ ;  /* 0x0000000000a07805 */ /* 0x000fe4000001ff00 */
[----:B------:R-:W-:Y:S01]  /*65f0*/  LOP3.LUT R163, R6, 0x30, R163, 0xf8, !PT ;  /* 0x0000003006a37812 */ /* 0x000fe200078ef8a3 */
[----:B------:R-:W-:Y:S01]  /*6600*/  IMAD.MOV.U32 R135, RZ, RZ, RZ ;  /* 0x000000ffff877224 */ /* 0x000fe200078e00ff */
[----:B------:R-:W3:Y:S01]  /*6610*/  LDC.64 R152, c[0x0][0x8a8] ;  /* 0x00022a00ff987b82 */ /* 0x000ee20000000a00 */
[----:B------:R-:W-:Y:S01]  /*6620*/  LOP3.LUT R164, R164, 0x4, RZ, 0xc0, !PT ;  /* 0x00000004a4a47812 */ /* 0x000fe200078ec0ff */
[----:B------:R-:W4:Y:S01]  /*6630*/  LDCU UR60, c[0x0][0x370] ;  /* 0x00006e00ff3c77ac */ /* 0x000f220008000800 */
[----:B------:R-:W-:Y:S02]  /*6640*/  LOP3.LUT R163, R163, 0x1e40, R4, 0xf8, !PT ;  /* 0x00001e40a3a37812 */ /* 0x000fe400078ef804 */
[----:B------:R-:W-:Y:S01]  /*6650*/  LOP3.LUT R69, R69, 0x600000, RZ, 0xc0, !PT ;  /* 0x0060000045457812 */ /* 0x000fe200078ec0ff */
[----:B------:R-:W-:Y:S01]  /*6660*/  IMAD.MOV R178, RZ, RZ, -R164 ;  /* 0x000000ffffb27224 */ /* 0x000fe200078e0aa4 */
[----:B------:R-:W-:Y:S01]  /*6670*/  IADD3 R180, PT, PT, -R164, 0x2, RZ ;  /* 0x00000002a4b47810 */ /* 0x000fe20007ffe1ff */
[----:B------:R-:W4:Y:S01]  /*6680*/  LDS R2, [UR49+0x280] ;  /* 0x00028031ff027984 */ /* 0x000f220008000800 */
[----:B-1----:R-:W-:Y:S01]  /*6690*/  IMAD.U32 R170, RZ, RZ, UR4 ;  /* 0x00000004ffaa7e24 */ /* 0x002fe2000f8e00ff */
[----:B------:R-:W-:Y:S01]  /*66a0*/  IADD3 R179, PT, PT, -R165, RZ, RZ ;  /* 0x000000ffa5b37210 */ /* 0x000fe20007ffe1ff */
[----:B------:R-:W-:Y:S01]  /*66b0*/  IMAD.U32 R169, RZ, RZ, UR5 ;  /* 0x00000005ffa97e24 */ /* 0x000fe2000f8e00ff */
[----:B------:R-:W1:Y:S01]  /*66c0*/  LDCU.128 UR4, c[0x0][0xa80] ;  /* 0x00015000ff0477ac */ /* 0x000e620008000c00 */
[----:B------:R-:W-:Y:S01]  /*66d0*/  VIADD R181, R163, UR49 ;  /* 0x00000031a3b57c36 */ /* 0x000fe20008000000 */
[----:B------:R-:W2:Y:S03]  /*66e0*/  LDCU UR45, c[0x0][0xb0c] ;  /* 0x00016180ff2d77ac */ /* 0x000ea60008000800 */
[----:B------:R-:W-:Y:S01]  /*66f0*/  VIADD R181, R181, 0x400 ;  /* 0x00000400b5b57836 */ /* 0x000fe20000000000 */
[----:B------:R-:W2:Y:S01]  /*6700*/  LDCU UR38, c[0x0][0xb30] ;  /* 0x00016600ff2677ac */ /* 0x000ea20008000800 */
[----:B------:R-:W2:Y:S01]  /*6710*/  LDCU.64 UR54, c[0x0][0x888] ;  /* 0x00011100ff3677ac */ /* 0x000ea20008000a00 */
[----:B------:R-:W2:Y:S01]  /*6720*/  LDCU.64 UR46, c[0x0][0xb28] ;  /* 0x00016500ff2e77ac */ /* 0x000ea20008000a00 */
[----:B-1----:R-:W-:Y:S01]  /*6730*/  IMAD.U32 R174, RZ, RZ, UR4 ;  /* 0x00000004ffae7e24 */ /* 0x002fe2000f8e00ff */
[----:B------:R-:W-:Y:S01]  /*6740*/  MOV R171, UR7 ;  /* 0x0000000700ab7c02 */ /* 0x000fe20008000f00 */
[----:B------:R-:W-:Y:S01]  /*6750*/  IMAD.U32 R173, RZ, RZ, UR5 ;  /* 0x00000005ffad7e24 */ /* 0x000fe2000f8e00ff */
[----:B------:R-:W-:Y:S01]  /*6760*/  UIADD3 UR4, UPT, UPT, UR49, 0x4400, URZ ;  /* 0x0000440031047890 */ /* 0x000fe2000fffe0ff */
[----:B------:R-:W-:Y:S01]  /*6770*/  IMAD.U32 R172, RZ, RZ, UR6 ;  /* 0x00000006ffac7e24 */ /* 0x000fe2000f8e00ff */
[----:B------:R-:W-:Y:S01]  /*6780*/  UIADD3 UR5, UPT, UPT, UR49, 0x400, URZ ;  /* 0x0000040031057890 */ /* 0x000fe2000fffe0ff */
[----:B------:R-:W1:Y:S03]  /*6790*/  LDCU.64 UR62, c[0x0][0x890] ;  /* 0x00011200ff3e77ac */ /* 0x000e660008000a00 */
[----:B------:R-:W-:-:S02]  /*67a0*/  MOV R182, UR4 ;  /* 0x0000000400b67c02 */ /* 0x000fc40008000f00 */
[----:B------:R-:W-:Y:S01]  /*67b0*/  IMAD.U32 R183, RZ, RZ, UR5 ;  /* 0x00000005ffb77e24 */ /* 0x000fe2000f8e00ff */
[----:B------:R-:W1:Y:S01]  /*67c0*/  LDCU.128 UR56, c[0x0][0xb10] ;  /* 0x00016200ff3877ac */ /* 0x000e620008000c00 */
[----:B------:R-:W1:Y:S01]  /*67d0*/  LDCU UR53, c[0x0][0x374] ;  /* 0x00006e80ff3577ac */ /* 0x000e620008000800 */
[C---:B----4-:R-:W-:Y:S01]  /*67e0*/  VIADD R3, R2.reuse, 0x80 ;  /* 0x0000008002037836 */ /* 0x050fe20000000000 */
[----:B------:R-:W-:-:S04]  /*67f0*/  LOP3.LUT R2, R2, 0xffff, RZ, 0xc0, !PT ;  /* 0x0000ffff02027812 */ /* 0x000fc800078ec0ff */
[----:B------:R-:W-:-:S05]  /*6800*/  LOP3.LUT R3, R3, 0xffff, RZ, 0xc0, !PT ;  /* 0x0000ffff03037812 */ /* 0x000fca00078ec0ff */
[----:B--23--:R4:W-:Y:S02]  /*6810*/  STL.64 [R1], R2 ;  /* 0x0000000201007387 */ /* 0x00c9e40000100a00 */
.L_x_145:
[----:B----4-:R-:W-:Y:S04]  /*6820*/  SHF.L.U32 R3, R161, 0x1f, RZ ;  /* 0x0000001fa1037819 */ /* 0x010fe800000006ff */
[----:B------:R-:W2:Y:S02]  /*6830*/  SYNCS.PHASECHK.TRANS64.TRYWAIT P0, [UR49+0x230], R3 ;  /* 0x00023003ff0075a7 */ /* 0x000ea40008001131 */
[----:B-12---:R-:W-:Y:S05]  /*6840*/  @!P0 BRA `(.L_x_119) ;  /* 0x0000004c009c8947 */ /* 0x006fea0003800000 */
.L_x_237:
[----:B------:R-:W-:Y:S01]  /*6850*/  LEA R2, R68, UR48, 0x2 ;  /* 0x0000003044027c11 */ /* 0x000fe2000f8e10ff */
[----:B------:R-:W3:Y:S01]  /*6860*/  LDS.128 R4, [UR49+0x270] ;  /* 0x00027031ff047984 */ /* 0x000ee20008000c00 */
[----:B------:R-:W-:Y:S02]  /*6870*/  UIADD3 UR4, UPT, UPT, UR49, 0x238, URZ ;  /* 0x0000023831047890 */ /* 0x000fe4000fffe0ff */
[----:B------:R-:W-:Y:S01]  /*6880*/  UISETP.GE.AND UP0, UPT, UR39, 0x1, UPT ;  /* 0x000000012700788c */ /* 0x000fe2000bf06270 */
[----:B------:R-:W-:Y:S01]  /*6890*/  @!PT LDS RZ, [RZ] ;  /* 0x00000000fffff984 */ /* 0x000fe20000000800 */
[----:B------:R-:W-:Y:S01]  /*68a0*/  @!PT LDS RZ, [RZ] ;  /* 0x00000000fffff984 */ /* 0x000fe20000000800 */
[----:B------:R-:W-:Y:S01]  /*68b0*/  @!PT LDS RZ, [RZ] ;  /* 0x00000000fffff984 */ /* 0x000fe20000000800 */
[----:B------:R-:W-:Y:S01]  /*68c0*/  @!PT LDS RZ, [RZ] ;  /* 0x00000000fffff984 */ /* 0x000fe20000000800 */
[----:B------:R4:W-:Y:S06]  /*68d0*/  MEMBAR.ALL.CTA ;  /* 0x0000000000007992 */ /* 0x0009ec0000008000 */
[----:B----4-:R-:W4:Y:S01]  /*68e0*/  FENCE.VIEW.ASYNC.S ;  /* 0x00000000000073c6 */ /* 0x010f220000000000 */
[----:B------:R-:W-:Y:S09]  /*68f0*/  UPRMT UR4, URZ, 0x654, UR4 ;  /* 0x00000654ff047896 */ /* 0x000ff20008000004 */
[----:B----4-:R-:W-:Y:S01]  /*6900*/  SYNCS.ARRIVE.TRANS64.RED.A1T0 RZ, [UR4], RZ ;  /* 0x000000ffffff79a7 */ /* 0x010fe20008100404 */
[----:B------:R-:W5:Y:S01]  /*6910*/  LDL R2, [R2] ;  /* 0x0000000002027983 */ /* 0x000f620000100800 */
[----:B---3--:R-:W-:Y:S11]  /*6920*/  LOP3.LUT P0, RZ, R6, 0x1, RZ, 0xc0, !PT ;  /* 0x0000000106ff7812 */ /* 0x008ff6000780c0ff */
[----:B------:R-:W-:Y:S02]  /*6930*/  @!UPT UIADD3 URZ, UPT, UPT, URZ, URZ, URZ ;  /* 0x000000fffffff290 */ /* 0x000fe4000fffe0ff */
[----:B------:R-:W-:Y:S01]  /*6940*/  VOTEU.ANY UP1, P0 ;  /* 0x0000000000ff7886 */ /* 0x000fe20000020100 */
[----:B------:R-:W-:Y:S01]  /*6950*/  PLOP3.LUT P0, PT, PT, PT, UP1, 0x80, 0x8 ;  /* 0x000000000008781c */ /* 0x000fe20003f0f018 */
[----:B------:R-:W-:Y:S11]  /*6960*/  UP2UR UR52, UPR, URZ, 0x2 ;  /* 0x00000002ff347883 */ /* 0x000ff60008000000 */
[----:B------:R-:W-:Y:S01]  /*6970*/  @!UPT UIADD3 URZ, UPT, UPT, URZ, URZ, URZ ;  /* 0x000000fffffff290 */ /* 0x000fe2000fffe0ff */
[----:B--2---:R-:W-:Y:S02]  /*6980*/  @P0 MOV R3, R4 ;  /* 0x0000000400030202 */ /* 0x004fe40000000f00 */
[----:B------:R-:W-:Y:S02]  /*6990*/  @P0 LOP3.LUT R0, R5, 0xffff, RZ, 0xc0, !PT ;  /* 0x0000ffff05000812 */ /* 0x000fe400078ec0ff */
[----:B------:R-:W-:Y:S02]  /*69a0*/  @P0 R2UR UR5, R3 ;  /* 0x00000000030502ca */ /* 0x000fe400000e0000 */
[----:B------:R-:W-:Y:S11]  /*69b0*/  @P0 R2UR UR4, R0 ;  /* 0x00000000000402ca */ /* 0x000ff600000e0000 */
[----:B------:R-:W-:Y:S02]  /*69c0*/  @UP1 UMOV UR37, UR5 ;  /* 0x0000000500251c82 */ /* 0x000fe40008000000 */
[----:B------:R-:W-:Y:S01]  /*69d0*/  @UP1 UMOV UR36, UR4 ;  /* 0x0000000400241c82 */ /* 0x000fe20008000000 */
[----:B------:R-:W-:Y:S05]  /*69e0*/  BRA.U !UP0, `(.L_x_120) ;  /* 0x0000000108cc7547 */ /* 0x000fea000b800000 */
[----:B------:R-:W2:Y:S01]  /*69f0*/  LDCU UR9, c[0x0][0xb20] ;  /* 0x00016400ff0977ac */ /* 0x000ea20008000800 */
[----:B-1----:R-:W-:Y:S02]  /*6a00*/  UIMAD.WIDE.U32 UR4, UR53, UR59, URZ ;  /* 0x0000003b350472a5 */ /* 0x002fe4000f8e00ff */
[----:B------:R-:W-:Y:S02]  /*6a10*/  UIMAD.WIDE.U32 UR6, UR60, UR56, URZ ;  /* 0x000000383c0672a5 */ /* 0x000fe4000f8e00ff */
[----:B------:R-:W-:Y:S02]  /*6a20*/  UIMAD.WIDE.U32 UR10, UR36, UR59, URZ ;  /* 0x0000003b240a72a5 */ /* 0x000fe4000f8e00ff */
[----:B------:R-:W-:Y:S02]  /*6a30*/  UISETP.NE.AND UP0, UPT, UR58, 0x1, UPT ;  /* 0x000000013a00788c */ /* 0x000fe4000bf05270 */
[----:B------:R-:W-:Y:S02]  /*6a40*/  UISETP.NE.AND UP1, UPT, UR45, 0x1, UPT ;  /* 0x000000012d00788c */ /* 0x000fe4000bf25270 */
[----:B------:R-:W-:Y:S02]  /*6a50*/  UISETP.NE.AND UP2, UPT, UR39, 0x1, UPT ;  /* 0x000000012700788c */ /* 0x000fe4000bf45270 */
[----:B------:R-:W-:Y:S01]  /*6a60*/  UIMAD.WIDE.U32 UR12, UR37, UR56, URZ ;  /* 0x00000038250c72a5 */ /* 0x000fe2000f8e00ff */
[----:B------:R-:W-:Y:S01]  /*6a70*/  UMOV UR4, UR5 ;  /* 0x0000000500047c82 */ /* 0x000fe20008000000 */
[----:B------:R-:W-:Y:S01]  /*6a80*/  UMOV UR6, UR11 ;  /* 0x0000000b00067c82 */ /* 0x000fe20008000000 */
[----:B--2---:R-:W-:Y:S03]  /*6a90*/  USHF.R.U32.HI UR8, URZ, UR9, UR4 ;  /* 0x00000009ff087299 */ /* 0x004fe60008011604 */
[----:B------:R-:W-:Y:S02]  /*6aa0*/  UMOV UR4, UR7 ;  /* 0x0000000700047c82 */ /* 0x000fe40008000000 */
[----:B------:R-:W-:Y:S02]  /*6ab0*/  USHF.R.U32.HI UR5, URZ, UR57, UR4 ;  /* 0x00000039ff057299 */ /* 0x000fe40008011604 */
[----:B------:R-:W-:Y:S02]  /*6ac0*/  USEL UR4, UR53, UR8, !UP0 ;  /* 0x0000000835047287 */ /* 0x000fe4000c000000 */
[----:B------:R-:W-:Y:S02]  /*6ad0*/  USHF.R.U32.HI UR8, URZ, UR9, UR6 ;  /* 0x00000009ff087299 */ /* 0x000fe40008011606 */
[----:B------:R-:W-:Y:S02]  /*6ae0*/  UIMAD.WIDE.U32 UR6, UR4, UR46, URZ ;  /* 0x0000002e040672a5 */ /* 0x000fe4000f8e00ff */
[----:B------:R-:W-:Y:S02]  /*6af0*/  USEL UR9, UR60, UR5, !UP1 ;  /* 0x000000053c097287 */ /* 0x000fe4000c800000 */
[----:B------:R-:W-:Y:S02]  /*6b00*/  USEL UR8, UR36, UR8, !UP0 ;  /* 0x0000000824087287 */ /* 0x000fe4000c000000 */
[----:B------:R-:W-:Y:S01]  /*6b10*/  UIMAD.WIDE.U32 UR10, UR9, UR46, URZ ;  /* 0x0000002e090a72a5 */ /* 0x000fe2000f8e00ff */
[----:B------:R-:W-:Y:S01]  /*6b20*/  UMOV UR6, UR7 ;  /* 0x0000000700067c82 */ /* 0x000fe20008000000 */
[----:B------:R-:W-:Y:S01]  /*6b30*/  UMOV UR5, UR13 ;  /* 0x0000000d00057c82 */ /* 0x000fe20008000000 */
[----:B------:R-:W-:Y:S02]  /*6b40*/  @UP2 USHF.R.U32.HI UR4, URZ, UR47, UR6 ;  /* 0x0000002fff042299 */ /* 0x000fe40008011606 */
[----:B------:R-:W-:Y:S02]  /*6b50*/  USHF.R.U32.HI UR5, URZ, UR57, UR5 ;  /* 0x00000039ff057299 */ /* 0x000fe40008011605 */
[----:B------:R-:W-:Y:S02]  /*6b60*/  UIMAD UR4, UR39, UR4, URZ ;  /* 0x00000004270472a4 */ /* 0x000fe4000f8e02ff */
[----:B------:R-:W-:Y:S02]  /*6b70*/  USEL UR5, UR37, UR5, !UP1 ;  /* 0x0000000525057287 */ /* 0x000fe4000c800000 */
[----:B------:R-:W-:Y:S01]  /*6b80*/  UISETP.GE.AND UP0, UPT, UR8, UR4, UPT ;  /* 0x000000040800728c */ /* 0x000fe2000bf06270 */
[----:B------:R-:W-:Y:S01]  /*6b90*/  UMOV UR6, UR11 ;  /* 0x0000000b00067c82 */ /* 0x000fe20008000000 */
[----:B------:R-:W-:Y:S02]  /*6ba0*/  UIMAD.WIDE.U32 UR10, UR8, UR46, URZ ;  /* 0x0000002e080a72a5 */ /* 0x000fe4000f8e00ff */
[----:B------:R-:W-:Y:S04]  /*6bb0*/  @UP2 USHF.R.U32.HI UR9, URZ, UR47, UR6 ;  /* 0x0000002fff092299 */ /* 0x000fe80008011606 */
[----:B------:R-:W-:Y:S01]  /*6bc0*/  UIMAD UR6, UR39, UR9, URZ ;  /* 0x00000009270672a4 */ /* 0x000fe2000f8e02ff */
[----:B------:R-:W-:Y:S03]  /*6bd0*/  UMOV UR4, UR11 ;  /* 0x0000000b00047c82 */ /* 0x000fe60008000000 */
[----:B------:R-:W-:Y:S02]  /*6be0*/  UISETP.GE.OR UP0, UPT, UR5, UR6, UP0 ;  /* 0x000000060500728c */ /* 0x000fe40008706670 */
[----:B------:R-:W-:Y:S02]  /*6bf0*/  USHF.R.U32.HI UR4, URZ, UR47, UR4 ;  /* 0x0000002fff047299 */ /* 0x000fe40008011604 */
[----:B------:R-:W-:Y:S02]  /*6c00*/  UIMAD.WIDE.U32 UR6, UR5, UR46, URZ ;  /* 0x0000002e050672a5 */ /* 0x000fe4000f8e00ff */
[----:B------:R-:W-:Y:S02]  /*6c10*/  USEL UR11, UR8, UR4, !UP2 ;  /* 0x00000004080b7287 */ /* 0x000fe4000d000000 */
[----:B------:R-:W-:Y:S02]  /*6c20*/  UIADD3 UR6, UPT, UPT, -UR5, URZ, URZ ;  /* 0x000000ff05067290 */ /* 0x000fe4000fffe1ff */
[----:B------:R-:W-:Y:S02]  /*6c30*/  UIADD3 UR10, UPT, UPT, -UR11, URZ, URZ ;  /* 0x000000ff0b0a7290 */ /* 0x000fe4000fffe1ff */
[----:B------:R-:W-:Y:S02]  /*6c40*/  UIMAD UR6, UR45, UR6, UR37 ;  /* 0x000000062d0672a4 */ /* 0x000fe4000f8e0225 */
[----:B------:R-:W-:Y:S01]  /*6c50*/  UIMAD UR10, UR39, UR10, UR8 ;  /* 0x0000000a270a72a4 */ /* 0x000fe2000f8e0208 */
[----:B------:R-:W-:Y:S01]  /*6c60*/  @!UP0 UMOV UR4, UR7 ;  /* 0x0000000700048c82 */ /* 0x000fe20008000000 */
[----:B------:R-:W-:Y:S02]  /*6c70*/  UIADD3 UR7, UPT, UPT, -UR8, URZ, URZ ;  /* 0x000000ff08077290 */ /* 0x000fe4000fffe1ff */
[----:B------:R-:W-:Y:S04]  /*6c80*/  @!UP0 USHF.R.U32.HI UR4, URZ, UR47, UR4 ;  /* 0x0000002fff048299 */ /* 0x000fe80008011604 */
[----:B------:R-:W-:Y:S04]  /*6c90*/  @!UP0 USEL UR4, UR5, UR4, !UP2 ;  /* 0x0000000405048287 */ /* 0x000fe8000d000000 */
[----:B------:R-:W-:Y:S02]  /*6ca0*/  @!UP0 UIMAD UR9, UR9, UR10, UR4 ;  /* 0x0000000a090982a4 */ /* 0x000fe4000f8e0204 */
[----:B------:R-:W-:Y:S02]  /*6cb0*/  @!UP0 UIADD3 UR10, UPT, UPT, UR11, -UR4, URZ ;  /* 0x800000040b0a8290 */ /* 0x000fe4000fffe0ff */
[----:B------:R-:W-:Y:S02]  /*6cc0*/  UIMAD UR4, UR58, UR7, UR36 ;  /* 0x000000073a0472a4 */ /* 0x000fe4000f8e0224 */
[----:B------:R-:W-:Y:S03]  /*6cd0*/  @!UP0 UIMAD UR8, UR10, UR39, UR5 ;  /* 0x000000270a0882a4 */ /* 0x000fe6000f8e0205 */
[----:B------:R-:W-:Y:S02]  /*6ce0*/  @!UP0 UMOV UR5, UR9 ;  /* 0x0000000900058c82 */ /* 0x000fe40008000000 */
[----:B------:R-:W-:Y:S02]  /*6cf0*/  UIMAD UR37, UR5, UR45, UR6 ;  /* 0x0000002d052572a4 */ /* 0x000fe4000f8e0206 */
[----:B------:R-:W-:Y:S11]  /*6d00*/  UIMAD UR36, UR8, UR58, UR4 ;  /* 0x0000003a082472a4 */ /* 0x000ff6000f8e0204 */
[----:B------:R-:W-:Y:S01]  /*6d10*/  @!UPT UIADD3 URZ, UPT, UPT, URZ, URZ, URZ ;  /* 0x000000fffffff290 */ /* 0x000fe2000fffe0ff */
.L_x_120:
[----:B------:R-:W-:Y:S01]  /*6d20*/  UISETP.NE.AND UP0, UPT, UR38, 0x1, UPT ;  /* 0x000000012600788c */ /* 0x000fe2000bf05270 */
[----:B------:R-:W-:Y:S01]  /*6d30*/  @P0 SHF.R.U32.HI R4, RZ, 0x10, R5 ;  /* 0x00000010ff040819 */ /* 0x000fe20000011605 */
[----:B------:R-:W-:Y:S02]  /*6d40*/  UIADD3 UR11, UPT, UPT, UR49, 0x400, URZ ;  /* 0x00000400310b7890 */ /* 0x000fe4000fffe0ff */
[----:B------:R-:W-:Y:S01]  /*6d50*/  USHF.L.U32 UR41, UR21, 0x7, URZ ;  /* 0x0000000715297899 */ /* 0x000fe200080006ff */
[----:B------:R-:W-:Y:S06]  /*6d60*/  @P0 R2UR UR61, R4 ;  /* 0x00000000043d02ca */ /* 0x000fec00000e0000 */
[----:B------:R-:W2:Y:S01]  /*6d70*/  @!UP0 LDCU.128 UR12, c[0x0][0xb10] ;  /* 0x00016200ff0c87ac */ /* 0x000ea20008000c00 */
[----:B------:R-:W3:Y:S01]  /*6d80*/  @!UP0 LDCU UR5, c[0x0][0xb0c] ;  /* 0x00016180ff0587ac */ /* 0x000ee20008000800 */
[----:B------:R-:W4:Y:S01]  /*6d90*/  @!UP0 LDCU UR10, c[0x0][0xb20] ;  /* 0x00016400ff0a87ac */ /* 0x000f220008000800 */
[----:B--2---:R-:W-:Y:S02]  /*6da0*/  UIMAD.WIDE.U32 UR8, UR37, UR12, URZ ;  /* 0x0000000c250872a5 */ /* 0x004fe4000f8e00ff */
[----:B------:R-:W-:Y:S02]  /*6db0*/  UIMAD.WIDE.U32 UR6, UR36, UR15, URZ ;  /* 0x0000000f240672a5 */ /* 0x000fe4000f8e00ff */
[----:B------:R-:W-:Y:S03]  /*6dc0*/  @!UP0 UISETP.NE.AND UP1, UPT, UR14, 0x1, UPT ;  /* 0x000000010e00888c */ /* 0x000fe6000bf25270 */
[----:B------:R-:W-:Y:S01]  /*6dd0*/  @!UP0 UMOV UR4, UR9 ;  /* 0x0000000900048c82 */ /* 0x000fe20008000000 */
[----:B---3--:R-:W-:Y:S02]  /*6de0*/  @!UP0 UISETP.NE.AND UP2, UPT, UR5, 0x1, UPT ;  /* 0x000000010500888c */ /* 0x008fe4000bf45270 */
[----:B------:R-:W-:Y:S01]  /*6df0*/  @!UP0 USHF.R.U32.HI UR4, URZ, UR13, UR4 ;  /* 0x0000000dff048299 */ /* 0x000fe20008011604 */
[----:B------:R-:W-:Y:S02]  /*6e00*/  @!UP0 UMOV UR6, UR7 ;  /* 0x0000000700068c82 */ /* 0x000fe40008000000 */
[----:B----4-:R-:W-:Y:S02]  /*6e10*/  @!UP0 USHF.R.U32.HI UR6, URZ, UR10, UR6 ;  /* 0x0000000aff068299 */ /* 0x010fe40008011606 */
[----:B------:R-:W-:Y:S02]  /*6e20*/  @!UP0 USEL UR7, UR37, UR4, !UP2 ;  /* 0x0000000425078287 */ /* 0x000fe4000d000000 */
[----:B------:R-:W-:Y:S04]  /*6e30*/  @!UP0 USEL UR6, UR36, UR6, !UP1 ;  /* 0x0000000624068287 */ /* 0x000fe8000c800000 */
[----:B------:R-:W-:Y:S02]  /*6e40*/  @!UP0 UIADD3 UR4, UPT, UPT, -UR7, UR6, URZ ;  /* 0x0000000607048290 */ /* 0x000fe4000fffe1ff */
[----:B------:R-:W-:Y:S02]  /*6e50*/  @!UP0 UIADD3 UR6, UPT, UPT, UR7, -UR6, URZ ;  /* 0x8000000607068290 */ /* 0x000fe4000fffe0ff */
[----:B------:R-:W-:Y:S02]  /*6e60*/  @!UP0 UIMAD UR37, UR4, UR5, UR37 ;  /* 0x00000005042582a4 */ /* 0x000fe4000f8e0225 */
[----:B------:R-:W-:Y:S02]  /*6e70*/  @!UP0 UIMAD UR36, UR6, UR14, UR36 ;  /* 0x0000000e062482a4 */ /* 0x000fe4000f8e0224 */
[----:B------:R-:W-:Y:S09]  /*6e80*/  ULOP3.LUT UP0, URZ, UR11, 0x1b0, URZ, 0xc0, !UPT ;  /* 0x000001b00bff7892 */ /* 0x000ff2000f80c0ff */
[----:B------:R-:W-:Y:S05]  /*6e90*/  BRA.U !UP0, `(.L_x_121) ;  /* 0x0000000108407547 */ /* 0x000fea000b800000 */
[----:B------:R-:W2:Y:S01]  /*6ea0*/  LDCU.64 UR8, c[0x4][0x80] ;  /* 0x01001000ff0877ac */ /* 0x000ea20008000a00 */
[----:B------:R-:W-:Y:S01]  /*6eb0*/  MOV R15, 0x0 ;  /* 0x00000000000f7802 */ /* 0x000fe20000000f00 */
[----:B------:R-:W-:Y:S02]  /*6ec0*/  HFMA2 R12, -RZ, RZ, 0, 5.9604644775390625e-08 ;  /* 0x00000001ff0c7431 */ /* 0x000fe400000001ff */
[----:B------:R-:W-:Y:S02]  /*6ed0*/  IMAD.MOV.U32 R8, RZ, RZ, 0x70 ;  /* 0x00000070ff087424 */ /* 0x000fe400078e00ff */
[----:B------:R-:W-:Y:S01]  /*6ee0*/  IMAD.MOV.U32 R13, RZ, RZ, RZ ;  /* 0x000000ffff0d7224 */ /* 0x000fe200078e00ff */
[----:B------:R-:W3:Y:S01]  /*6ef0*/  LDCU.64 UR6, c[0x4][0x88] ;  /* 0x01001100ff0677ac */ /* 0x000ee20008000a00 */
[----:B------:R-:W4:Y:S01]  /*6f00*/  LDC.64 R14, c[0x4][R15] ;  /* 0x010000000f0e7b82 */ /* 0x000f220000000a00 */
[----:B------:R-:W1:Y:S01]  /*6f10*/  LDCU.64 UR4, c[0x4][0x8] ;  /* 0x01000100ff0477ac */ /* 0x000e620008000a00 */
[----:B--2---:R-:W-:Y:S01]  /*6f20*/  MOV R5, UR9 ;  /* 0x0000000900057c02 */ /* 0x004fe20008000f00 */
[----:B------:R-:W-:Y:S01]  /*6f30*/  IMAD.U32 R4, RZ, RZ, UR8 ;  /* 0x00000008ff047e24 */ /* 0x000fe2000f8e00ff */
[----:B---3--:R-:W-:Y:S01]  /*6f40*/  MOV R7, UR7 ;  /* 0x0000000700077c02 */ /* 0x008fe20008000f00 */
[----:B------:R-:W-:Y:S01]  /*6f50*/  IMAD.U32 R6, RZ, RZ, UR6 ;  /* 0x00000006ff067e24 */ /* 0x000fe2000f8e00ff */
[----:B-1----:R-:W-:Y:S01]  /*6f60*/  MOV R11, UR5 ;  /* 0x00000005000b7c02 */ /* 0x002fe20008000f00 */
[----:B------:R-:W-:Y:S02]  /*6f70*/  IMAD.U32 R10, RZ, RZ, UR4 ;  /* 0x00000004ff0a7e24 */ /* 0x000fe4000f8e00ff */
[----:B------:R-:W-:Y:S07]  /*6f80*/  LEPC R20, `(.L_x_121) ;  /* 0x000000001014794e */ /* 0x000fee0000000000 */
[----:B----45:R-:W-:Y:S05]  /*6f90*/  CALL.ABS.NOINC R14 ;  /* 0x000000000e007343 */ /* 0x030fea0003c00000 */
.L_x_121:
[----:B------:R-:W-:Y:S01]  /*6fa0*/  LOP3.LUT P0, RZ, R182, 0x1b0, RZ, 0xc0, !PT ;  /* 0x000001b0b6ff7812 */ /* 0x000fe2000780c0ff */
[----:B------:R-:W-:Y:S11]  /*6fb0*/  BSSY.RECONVERGENT B6, `(.L_x_122) ;  /* 0x0000013000067945 */ /* 0x000ff60003800200 */
[----:B------:R-:W-:Y:S01]  /*6fc0*/  @!UPT UIADD3 URZ, UPT, UPT, URZ, URZ, URZ ;  /* 0x000000fffffff290 */ /* 0x000fe2000fffe0ff */
[----:B------:R-:W-:Y:S05]  /*6fd0*/  @!P0 BRA `(.L_x_123) ;  /* 0x0000000000408947 */ /* 0x000fea0003800000 */
        /* <DEDUP_REMOVED lines=16> */
.L_x_123:
[----:B-1----:R-:W-:Y:S05]  /*70e0*/  BSYNC.RECONVERGENT B6 ;  /* 0x0000000000067941 */ /* 0x002fea0003800200 */
.L_x_122:
[----:B------:R-:W-:Y:S01]  /*70f0*/  R2UR UR4, R177 ;  /* 0x00000000b10472ca */ /* 0x000fe200000e0000 */
[----:B------:R-:W-:Y:S01]  /*7100*/  UISETP.NE.U32.AND UP0, UPT, UR62, URZ, UPT ;  /* 0x000000ff3e00728c */ /* 0x000fe2000bf05070 */
[----:B------:R-:W-:Y:S02]  /*7110*/  ISETP.NE.U32.AND P4, PT, R154, RZ, PT ;  /* 0x000000ff9a00720c */ /* 0x000fe40003f85070 */
[----:B------:R-:W-:Y:S01]  /*7120*/  ISETP.NE.U32.AND P2, PT, RZ, UR54, PT ;  /* 0x00000036ff007c0c */ /* 0x000fe2000bf45070 */
[----:B------:R-:W-:Y:S01]  /*7130*/  UISETP.NE.AND.EX UP1, UPT, UR63, URZ, UPT, UP0 ;  /* 0x000000ff3f00728c */ /* 0x000fe2000bf25300 */
[----:B------:R-:W-:Y:S01]  /*7140*/  ISETP.NE.AND.EX P4, PT, R155, RZ, PT, P4 ;  /* 0x000000ff9b00720c */ /* 0x000fe20003f85340 */
[----:B------:R-:W-:Y:S01]  /*7150*/  UPLOP3.LUT UP0, UPT, UPT, UPT, UPT, 0x40, 0x4 ;  /* 0x000000000004789c */ /* 0x000fe20003f0e870 */
[----:B------:R-:W-:Y:S05]  /*7160*/  ISETP.NE.AND.EX P2, PT, RZ, UR55, PT, P2 ;  /* 0x00000037ff007c0c */ /* 0x000fea000bf45320 */
[----:B------:R-:W-:Y:S06]  /*7170*/  UISETP.NE.AND UP2, UPT, UR4, URZ, UPT ;  /* 0x000000ff0400728c */ /* 0x000fec000bf45270 */
[----:B------:R-:W-:Y:S05]  /*7180*/  PLOP3.LUT P1, PT, PT, PT, UP2, 0x80, 0x8 ;  /* 0x000000000008781c */ /* 0x000fea0003f2f028 */
[----:B------:R-:W-:Y:S06]  /*7190*/  @UP2 UPLOP3.LUT UP0, UPT, UPT, UPT, UP1, 0x80, 0x8 ;  /* 0x000000000008289c */ /* 0x000fec0003f0f010 */
[----:B------:R-:W-:Y:S01]  /*71a0*/  PLOP3.LUT P0, PT, PT, PT, UP0, 0x80, 0x8 ;  /* 0x000000000008781c */ /* 0x000fe20003f0f008 */
[----:B------:R-:W-:Y:S01]  /*71b0*/  @!UPT UIADD3 URZ, UPT, UPT, URZ, URZ, URZ ;  /* 0x000000fffffff290 */ /* 0x000fe2000fffe0ff */
[----:B------:R-:W-:Y:S11]  /*71c0*/  BRA.U !UP1, `(.L_x_124) ;  /* 0x00000001093c7547 */ /* 0x000ff6000b800000 */
[----:B------:R-:W-:Y:S01]  /*71d0*/  UISETP.NE.U32.AND UP0, UPT, UR54, URZ, UPT ;  /* 0x000000ff3600728c */ /* 0x000fe2000bf05070 */
[----:B------:R-:W-:Y:S01]  /*71e0*/  HFMA2 R0, -RZ, RZ, 0, 5.9604644775390625e-08 ;  /* 0x00000001ff007431 */ /* 0x000fe200000001ff */
[----:B------:R-:W1:Y:S01]  /*71f0*/  LDCU.64 UR8, c[0x0][0x358] ;  /* 0x00006b00ff0877ac */ /* 0x000e620008000a00 */
[----:B------:R-:W-:Y:S01]  /*7200*/  IMAD.MOV.U32 R167, RZ, RZ, 0x1 ;  /* 0x00000001ffa77424 */ /* 0x000fe200078e00ff */
[----:B------:R-:W-:Y:S06]  /*7210*/  UISETP.NE.AND.EX UP0, UPT, UR55, URZ, UPT, UP0 ;  /* 0x000000ff3700728c */ /* 0x000fec000bf05300 */
        /* <DEDUP_REMOVED lines=9> */
[----:B-12---:R-:W-:Y:S02]  /*72b0*/  @!P3 IMAD.U32 R73, RZ, RZ, UR4 ;  /* 0x00000004ff49be24 */ /* 0x006fe4000f8e00ff */
.L_x_124:
[----:B------:R-:W-:Y:S05]  /*72c0*/  @!P4 BRA `(.L_x_125) ;  /* 0x000000000024c947 */ /* 0x000fea0003800000 */
[----:B------:R-:W-:Y:S01]  /*72d0*/  ISETP.NE.U32.AND P3, PT, R152, RZ, PT ;  /* 0x000000ff9800720c */ /* 0x000fe20003f65070 */
[----:B------:R-:W1:Y:S03]  /*72e0*/  LDCU.64 UR4, c[0x0][0x358] ;  /* 0x00006b00ff0477ac */ /* 0x000e660008000a00 */
[----:B------:R-:W-:Y:S11]  /*72f0*/  ISETP.NE.AND.EX P3, PT, R153, RZ, PT, P3 ;  /* 0x000000ff9900720c */ /* 0x000ff60003f65330 */
[----:B------:R-:W-:Y:S02]  /*7300*/  @!UPT UIADD3 URZ, UPT, UPT, URZ, URZ, URZ ;  /* 0x000000fffffff290 */ /* 0x000fe4000fffe0ff */
[----:B------:R-:W2:Y:S01]  /*7310*/  @P3 LDC.64 R4, c[0x0][0x8a8] ;  /* 0x00022a00ff043b82 */ /* 0x000ea20000000a00 */
[----:B------:R-:W-:Y:S04]  /*7320*/  @P3 IMAD R0, R154, UR51, RZ ;  /* 0x000000339a003c24 */ /* 0x000fe8000f8e02ff */
[----:B--2---:R-:W-:Y:S05]  /*7330*/  @P3 IMAD.WIDE R4, R0, 0x4, R4 ;  /* 0x0000000400043825 */ /* 0x004fea00078e0204 */
[----:B-1---5:R1:W5:Y:S02]  /*7340*/  @P3 LDG.E R70, desc[UR4][R4.64] ;  /* 0x0000000404463981 */ /* 0x022364000c1e1900 */
[----:B-1----:R-:W2:Y:S02]  /*7350*/  @!P3 LDC R70, c[0x0][0x8a0] ;  /* 0x00022800ff46bb82 */ /* 0x002ea40000000800 */
.L_x_125:
[----:B-----5:R-:W-:Y:S01]  /*7360*/  FSETP.NEU.AND P5, PT, R73, RZ, PT ;  /* 0x000000ff4900720b */ /* 0x020fe20003fad000 */
[----:B------:R-:W-:Y:S01]  /*7370*/  USHF.L.U32 UR8, UR50, 0x7, URZ ;  /* 0x0000000732087899 */ /* 0x000fe200080006ff */
[----:B------:R-:W-:Y:S01]  /*7380*/  SEL R6, RZ, 0xffffffff, P2 ;  /* 0xffffffffff067807 */ /* 0x000fe20001000000 */
[----:B------:R-:W-:Y:S01]  /*7390*/  BSSY B1, `(.L_x_126) ;  /* 0x000005f000017945 */ /* 0x000fe20003800000 */
[----:B------:R-:W-:Y:S01]  /*73a0*/  LOP3.LUT P4, RZ, R167, 0xff, RZ, 0xc0, !PT ;  /* 0x000000ffa7ff7812 */ /* 0x000fe2000788c0ff */
[----:B------:R-:W-:Y:S01]  /*73b0*/  IMAD.MOV.U32 R195, RZ, RZ, 0x1 ;  /* 0x00000001ffc37424 */ /* 0x000fe200078e00ff */
[----:B------:R-:W-:Y:S01]  /*73c0*/  @P1 SEL R3, RZ, 0xffffffff, P5 ;  /* 0xffffffffff031807 */ /* 0x000fe20002800000 */
[----:B------:R-:W-:Y:S01]  /*73d0*/  IMAD.U32 R186, RZ, RZ, UR8 ;  /* 0x00000008ffba7e24 */ /* 0x000fe2000f8e00ff */
[----:B------:R-:W-:Y:S01]  /*73e0*/  LEA R0, R160, UR49, 0x3 ;  /* 0x00000031a0007c11 */ /* 0x000fe2000f8e18ff */
[----:B------:R-:W-:Y:S01]  /*73f0*/  IMAD.IADD R71, R69, 0x1, R2 ;  /* 0x0000000145477824 */ /* 0x000fe200078e0202 */
[----:B------:R-:W-:Y:S02]  /*7400*/  @P0 SEL R3, R6, R3, !P4 ;  /* 0x0000000306030207 */ /* 0x000fe40006000000 */
[----:B------:R-:W-:Y:S02]  /*7410*/  CS2R R150, SRZ ;  /* 0x0000000000967805 */ /* 0x000fe4000001ff00 */
[----:B------:R-:W-:Y:S02]  /*7420*/  LEA R187, R68, UR49, 0x3 ;  /* 0x0000003144bb7c11 */ /* 0x000fe4000f8e18ff */
[----:B------:R-:W-:Y:S02]  /*7430*/  CS2R R148, SRZ ;  /* 0x0000000000947805 */ /* 0x000fe4000001ff00 */
[----:B------:R-:W-:Y:S02]  /*7440*/  @P1 LOP3.LUT R3, R3, 0x1, RZ, 0xc0, !PT ;  /* 0x0000000103031812 */ /* 0x000fe400078ec0ff */
[----:B------:R-:W-:Y:S02]  /*7450*/  CS2R R146, SRZ ;  /* 0x0000000000927805 */ /* 0x000fe4000001ff00 */
[----:B------:R-:W-:Y:S02]  /*7460*/  SHF.L.U32 R4, R162, 0x1f, RZ ;  /* 0x0000001fa2047819 */ /* 0x000fe400000006ff */
[----:B------:R-:W-:Y:S02]  /*7470*/  CS2R R144, SRZ ;  /* 0x0000000000907805 */ /* 0x000fe4000001ff00 */
[----:B------:R-:W-:Y:S02]  /*7480*/  ISETP.NE.U32.OR P3, PT, R3, 0x1, !P1 ;  /* 0x000000010300780c */ /* 0x000fe40004f65470 */
[----:B------:R-:W-:Y:S02]  /*7490*/  CS2R R142, SRZ ;  /* 0x00000000008e7805 */ /* 0x000fe4000001ff00 */
[----:B------:R-:W-:Y:S02]  /*74a0*/  R2UR UR4, R173 ;  /* 0x00000000ad0472ca */ /* 0x000fe400000e0000 */
[----:B------:R-:W-:Y:S02]  /*74b0*/  CS2R R140, SRZ ;  /* 0x00000000008c7805 */ /* 0x000fe4000001ff00 */
[----:B------:R-:W-:Y:S02]  /*74c0*/  R2UR UR7, R172 ;  /* 0x00000000ac0772ca */ /* 0x000fe400000e0000 */
[----:B------:R-:W-:Y:S02]  /*74d0*/  CS2R R138, SRZ ;  /* 0x00000000008a7805 */ /* 0x000fe4000001ff00 */
[----:B------:R-:W-:Y:S02]  /*74e0*/  R2UR UR10, R174 ;  /* 0x00000000ae0a72ca */ /* 0x000fe400000e0000 */
[----:B------:R-:W-:Y:S02]  /*74f0*/  CS2R R136, SRZ ;  /* 0x0000000000887805 */ /* 0x000fe4000001ff00 */
[----:B------:R-:W-:Y:S02]  /*7500*/  R2UR UR6, R170 ;  /* 0x00000000aa0672ca */ /* 0x000fe400000e0000 */
[----:B------:R-:W-:Y:S02]  /*7510*/  R2UR UR9, R171 ;  /* 0x00000000ab0972ca */ /* 0x000fe400000e0000 */
[----:B------:R-:W-:Y:S02]  /*7520*/  R2UR UR11, R169 ;  /* 0x00000000a90b72ca */ /* 0x000fe400000e0000 */
[----:B------:R-:W-:Y:S01]  /*7530*/  @P3 SHF.L.U32 R9, R135, 0x1f, RZ ;  /* 0x0000001f87093819 */ /* 0x000fe200000006ff */
[----:B------:R-:W-:Y:S01]  /*7540*/  UIMAD.WIDE.U32 UR4, UR8, UR4, URZ ;  /* 0x00000004080472a5 */ /* 0x000fe2000f8e00ff */
[----:B------:R-:W-:Y:S02]  /*7550*/  P2R R156, PR, RZ, 0x8 ;  /* 0x00000008ff9c7803 */ /* 0x000fe40000000000 */
[----:B------:R-:W1:Y:S01]  /*7560*/  @P3 SYNCS.PHASECHK.TRANS64.TRYWAIT P1, [R0+URZ+0x200], R9 ;  /* 0x00020009000035a7 */ /* 0x000e6200080211ff */
[----:B------:R-:W-:Y:S01]  /*7570*/  PLOP3.LUT P3, PT, PT, PT, UP1, 0x80, 0x8 ;  /* 0x000000000008781c */ /* 0x000fe20003f6f018 */
[----:B------:R-:W-:Y:S01]  /*7580*/  UISETP.NE.AND UP0, UPT, UR10, 0x1, UPT ;  /* 0x000000010a00788c */ /* 0x000fe2000bf05270 */
[----:B------:R-:W-:Y:S01]  /*7590*/  SEL R3, RZ, 0xffffffff, P5 ;  /* 0xffffffffff037807 */ /* 0x000fe20002800000 */
[----:B------:R-:W-:Y:S01]  /*75a0*/  UMOV UR4, UR5 ;  /* 0x0000000500047c82 */ /* 0x000fe20008000000 */
[----:B------:R-:W-:Y:S01]  /*75b0*/  ISETP.NE.AND P5, PT, R156, RZ, PT ;  /* 0x000000ff9c00720c */ /* 0x000fe20003fa5270 */
[----:B------:R-:W-:Y:S04]  /*75c0*/  USHF.R.U32.HI UR4, URZ, UR7, UR4 ;  /* 0x00000007ff047299 */ /* 0x000fe80008011604 */
[----:B------:R-:W-:Y:S02]  /*75d0*/  USEL UR4, UR8, UR4, !UP0 ;  /* 0x0000000408047287 */ /* 0x000fe4000c000000 */
[----:B------:R-:W-:Y:S02]  /*75e0*/  UISETP.NE.AND UP0, UPT, UR9, 0x1, UPT ;  /* 0x000000010900788c */ /* 0x000fe4000bf05270 */
[----:B------:R-:W-:Y:S01]  /*75f0*/  UIMAD.WIDE.U32 UR6, UR4, UR6, URZ ;  /* 0x00000006040672a5 */ /* 0x000fe2000f8e00ff */
[----:B------:R-:W-:Y:S01]  /*7600*/  @P3 SEL R3, R6, R3, !P4 ;  /* 0x0000000306033207 */ /* 0x000fe20006000000 */
[----:B------:R3:W4:Y:S01]  /*7610*/  SYNCS.PHASECHK.TRANS64.TRYWAIT P0, [R187+URZ+0x240], R4 ;  /* 0x00024004bb0075a7 */ /* 0x00072200080011ff */
[----:B------:R-:W-:Y:S01]  /*7620*/  IMAD.U32 R185, RZ, RZ, UR4 ;  /* 0x00000004ffb97e24 */ /* 0x000fe2000f8e00ff */
[----:B------:R-:W-:Y:S01]  /*7630*/  PLOP3.LUT P2, PT, PT, PT, UP0, 0x80, 0x8 ;  /* 0x000000000008781c */ /* 0x000fe20003f4f008 */
[----:B------:R-:W-:Y:S01]  /*7640*/  IMAD R7, RZ, RZ, -UR4 ;  /* 0x80000004ff077e24 */ /* 0x000fe2000f8e02ff */
[----:B------:R-:W-:Y:S01]  /*7650*/  LOP3.LUT R3, R3, 0x1, RZ, 0xc0, !PT ;  /* 0x0000000103037812 */ /* 0x000fe200078ec0ff */
[----:B------:R-:W-:Y:S01]  /*7660*/  UMOV UR5, UR7 ;  /* 0x0000000700057c82 */ /* 0x000fe20008000000 */
[----:B------:R-:W-:Y:S01]  /*7670*/  IMAD.U32 R184, RZ, RZ, UR4 ;  /* 0x00000004ffb87e24 */ /* 0x000fe2000f8e00ff */
[----:B------:R-:W-:Y:S01]  /*7680*/  USHF.R.U32.HI UR5, URZ, UR11, UR5 ;  /* 0x0000000bff057299 */ /* 0x000fe20008011605 */
[----:B------:R-:W-:Y:S01]  /*7690*/  ISETP.NE.U32.AND P6, PT, R3, 0x1, PT ;  /* 0x000000010300780c */ /* 0x000fe20003fc5070 */
[----:B------:R-:W-:Y:S03]  /*76a0*/  IMAD R186, R7, UR10, R186 ;  /* 0x0000000a07ba7c24 */ /* 0x000fe6000f8e02ba */
[----:B------:R-:W-:Y:S02]  /*76b0*/  P2R R196, PR, RZ, 0x40 ;  /* 0x00000040ffc47803 */ /* 0x000fe40000000000 */
[----:B------:R-:W-:Y:S05]  /*76c0*/  SEL R185, R185, UR5, !P2 ;  /* 0x00000005b9b97c07 */ /* 0x000fea000d000000 */
[----:B------:R-:W-:Y:S04]  /*76d0*/  IMAD.MOV R5, RZ, RZ, -R185 ;  /* 0x000000ffff057224 */ /* 0x000fe800078e0ab9 */
[----:B------:R-:W-:Y:S01]  /*76e0*/  IMAD R184, R5, UR9, R184 ;  /* 0x0000000905b87c24 */ /* 0x000fe2000f8e02b8 */
[----:B-1----:R-:W-:Y:S01]  /*76f0*/  @P5 SEL R195, RZ, 0x1, !P1 ;  /* 0x00000001ffc35807 */ /* 0x002fe20004800000 */
[----:B---3--:R-:W-:Y:S06]  /*7700*/  @!P5 BRA `(.L_x_127) ;  /* 0x00000000009cd947 */ /* 0x008fec0003800000 */
[----:B------:R-:W-:Y:S01]  /*7710*/  @P6 IMAD R8, R160, 0x2000, R181 ;  /* 0x00002000a0086824 */ /* 0x000fe200078e02b5 */
[----:B------:R-:W1:Y:S01]  /*7720*/  S2R R2, SR_CgaCtaId ;  /* 0x0000000000027919 */ /* 0x000e620000008800 */
[----:B------:R-:W-:Y:S01]  /*7730*/  ISETP.NE.AND P1, PT, R195, RZ, PT ;  /* 0x000000ffc300720c */ /* 0x000fe20003f25270 */
[----:B------:R-:W-:Y:S01]  /*7740*/  BSSY B0, `(.L_x_128) ;  /* 0x0000010000007945 */ /* 0x000fe20003800000 */
[--C-:B------:R-:W-:Y:S01]  /*7750*/  @P6 IMAD R7, R165, -0x10, R8.reuse ;  /* 0xfffffff0a5076824 */ /* 0x100fe200078e0208 */
[----:B------:R-:W-:Y:S01]  /*7760*/  CS2R R138, SRZ ;  /* 0x00000000008a7805 */ /* 0x000fe2000001ff00 */
[----:B------:R-:W-:Y:S01]  /*7770*/  @P6 IMAD R6, R164, -0x10, R8 ;  /* 0xfffffff0a4066824 */ /* 0x000fe200078e0208 */
[----:B------:R-:W-:Y:S01]  /*7780*/  CS2R R136, SRZ ;  /* 0x0000000000887805 */ /* 0x000fe2000001ff00 */
[----:B------:R-:W-:Y:S01]  /*7790*/  @P6 IMAD R5, R180, 0x10, R7 ;  /* 0x00000010b4056824 */ /* 0x000fe200078e0207 */
[----:B------:R-:W-:Y:S02]  /*77a0*/  CS2R R146, SRZ ;  /* 0x0000000000927805 */ /* 0x000fe4000001ff00 */
[----:B------:R-:W-:Y:S02]  /*77b0*/  CS2R R144, SRZ ;  /* 0x0000000000907805 */ /* 0x000fe4000001ff00 */
[----:B------:R-:W-:Y:S02]  /*77c0*/  CS2R R142, SRZ ;  /* 0x00000000008e7805 */ /* 0x000fe4000001ff00 */
[----:B------:R-:W-:Y:S02]  /*77d0*/  CS2R R140, SRZ ;  /* 0x00000000008c7805 */ /* 0x000fe4000001ff00 */
[----:B------:R-:W-:Y:S02]  /*77e0*/  CS2R R150, SRZ ;  /* 0x0000000000967805 */ /* 0x000fe4000001ff00 */
[----:B------:R-:W-:Y:S01]  /*77f0*/  CS2R R148, SRZ ;  /* 0x0000000000947805 */ /* 0x000fe2000001ff00 */
[----:B------:R-:W-:Y:S06]  /*7800*/  @P1 BRA `(.L_x_129) ;  /* 0x00000000000c1947 */ /* 0x000fec0003800000 */
[----:B------:R-:W-:Y:S04]  /*7810*/  SHF.L.U32 R3, R135, 0x1f, RZ ;  /* 0x0000001f87037819 */ /* 0x000fe800000006ff */
[----:B------:R-:W3:Y:S02]  /*7820*/  SYNCS.PHASECHK.TRANS64.TRYWAIT P1, [R0+URZ+0x200], R3 ;  /* 0x00020003000075a7 */ /* 0x000ee400080211ff */
[----:B---3--:R-:W-:Y:S05]  /*7830*/  @!P1 BRA `(.L_x_130) ;  /* 0x0000003c00b89947 */ /* 0x008fea0003800000 */
.L_x_129:
[----:B------:R-:W-:Y:S05]  /*7840*/  BSYNC B0 ;  /* 0x0000000000007941 */ /* 0x000fea0003800000 */
.L_x_128:
[----:B------:R-:W-:Y:S01]  /*7850*/  ISETP.NE.AND P1, PT, R196, RZ, PT ;  /* 0x000000ffc400720c */ /* 0x000fe20003f25270 */
[----:B---3--:R-:W-:Y:S02]  /*7860*/  VIADD R3, R0, 0x210 ;  /* 0x0000021000037836 */ /* 0x008fe40000000000 */
[----:B------:R-:W-:Y:S03]  /*7870*/  VIADD R160, R160, 0x1 ;  /* 0x00000001a0a07836 */ /* 0x000fe60000000000 */
[----:B-1----:R-:W-:Y:S07]  /*7880*/  PRMT R2, R2, 0x654, R3 ;  /* 0x0000065402027816 */ /* 0x002fee0000000003 */
[----:B------:R1:W3:Y:S04]  /*7890*/  @P1 LDS.128 R136, [R8] ;  /* 0x0000000008881984 */ /* 0x0002e80000000c00 */
[----:B------:R1:W1:Y:S04]  /*78a0*/  @P1 LDS.128 R144, [R6+0x20] ;  /* 0x0000200006901984 */ /* 0x0002680000000c00 */
[----:B------:R1:W1:Y:S04]  /*78b0*/  @P1 LDS.128 R140, [R7+0x10] ;  /* 0x00001000078c1984 */ /* 0x0002680000000c00 */
[----:B------:R1:W1:Y:S01]  /*78c0*/  @P1 LDS.128 R148, [R5+0x10] ;  /* 0x0000100005941984 */ /* 0x0002620000000c00 */
[C---:B------:R-:W-:Y:S01]  /*78d0*/  ISETP.NE.AND P1, PT, R160.reuse, 0x2, PT ;  /* 0x00000002a000780c */ /* 0x040fe20003f25270 */
[----:B------:R-:W-:Y:S01]  /*78e0*/  @!PT LDS RZ, [RZ] ;  /* 0x00000000fffff984 */ /* 0x000fe20000000800 */
[----:B------:R-:W-:Y:S01]  /*78f0*/  @!PT LDS RZ, [RZ] ;  /* 0x00000000fffff984 */ /* 0x000fe20000000800 */
[----:B------:R-:W-:Y:S01]  /*7900*/  @!PT LDS RZ, [RZ] ;  /* 0x00000000fffff984 */ /* 0x000fe20000000800 */
[----:B------:R-:W-:Y:S01]  /*7910*/  @!PT LDS RZ, [RZ] ;  /* 0x00000000fffff984 */ /* 0x000fe20000000800 */
[----:B------:R5:W-:Y:S06]  /*7920*/  MEMBAR.ALL.CTA ;  /* 0x0000000000007992 */ /* 0x000bec0000008000 */
[----:B-----5:R-:W5:Y:S01]  /*7930*/  FENCE.VIEW.ASYNC.S ;  /* 0x00000000000073c6 */ /* 0x020f620000000000 */
[----:B------:R-:W-:Y:S02]  /*7940*/  SEL R0, RZ, 0x1, P1 ;  /* 0x00000001ff007807 */ /* 0x000fe40000800000 */
[----:B------:R-:W-:Y:S02]  /*7950*/  SEL R160, R160, RZ, P1 ;  /* 0x000000ffa0a07207 */ /* 0x000fe40000800000 */
[----:B------:R-:W-:Y:S01]  /*7960*/  LOP3.LUT R135, R135, R0, RZ, 0x3c, !PT ;  /* 0x0000000087877212 */ /* 0x000fe200078e3cff */
[----:B-----5:R1:W-:Y:S06]  /*7970*/  SYNCS.ARRIVE.TRANS64.RED.A1T0 RZ, [R2+URZ], RZ ;  /* 0x000000ff02ff79a7 */ /* 0x0203ec00081004ff */
.L_x_127:
[----:B------:R-:W-:Y:S05]  /*7980*/  BSYNC B1 ;  /* 0x0000000000017941 */ /* 0x000fea0003800000 */
.L_x_126:
[----:B------:R-:W-:Y:S04]  /*7990*/  SHF.R.U32.HI R3, RZ, 0x15, R71 ;  /* 0x00000015ff037819 */ /* 0x000fe80000011647 */
[----:B------:R-:W-:Y:S01]  /*79a0*/  LOP3.LUT P1, RZ, R3, 0x3, R168, 0x48, !PT ;  /* 0x0000000303ff7812 */ /* 0x000fe200078248a8 */
[----:B------:R-:W-:Y:S01]  /*79b0*/  @!UPT UIADD3 URZ, UPT, UPT, URZ, URZ, URZ ;  /* 0x000000fffffff290 */ /* 0x000fe2000fffe0ff */
[----:B----4-:R-:W-:Y:S11]  /*79c0*/  @P0 BRA `(.L_x_131) ;  /* 0x0000000000080947 */ /* 0x010ff60003800000 */
[----:B------:R-:W4:Y:S02]  /*79d0*/  SYNCS.PHASECHK.TRANS64.TRYWAIT P0, [R187+URZ+0x240], R4 ;  /* 0x00024004bb0075a7 */ /* 0x000f2400080011ff */
[----:B----4-:R-:W-:Y:S05]  /*79e0*/  @!P0 BRA `(.L_x_132) ;  /* 0x0000003c00608947 */ /* 0x010fea0003800000 */
.L_x_131:
[----:B------:R-:W-:Y:S04]  /*79f0*/  BSSY.RECONVERGENT B6, `(.L_x_133) ;  /* 0x0000012000067945 */ /* 0x000fe80003800200 */
[----:B------:R-:W-:Y:S05]  /*7a00*/  @!P1 BRA `(.L_x_134) ;  /* 0x0000000000409947 */ /* 0x000fea0003800000 */
[----:B------:R-:W5:Y:S01]  /*7a10*/  LDCU.64 UR8, c[0x4][0x70] ;  /* 0x01000e00ff0877ac */ /* 0x000f620008000a00 */
[----:B------:R-:W-:Y:S01]  /*7a20*/  MOV R3, 0x0 ;  /* 0x0000000000037802 */ /* 0x000fe20000000f00 */
[----:B------:R-:W-:Y:S02]  /*7a30*/  HFMA2 R12, -RZ, RZ, 0, 5.9604644775390625e-08 ;  /* 0x00000001ff0c7431 */ /* 0x000fe400000001ff */
[----:B-1----:R-:W-:Y:S02]  /*7a40*/  IMAD.MOV.U32 R8, RZ, RZ, 0x192 ;  /* 0x00000192ff087424 */ /* 0x002fe400078e00ff */
[----:B------:R-:W-:Y:S01]  /*7a50*/  IMAD.MOV.U32 R13, RZ, RZ, RZ ;  /* 0x000000ffff0d7224 */ /* 0x000fe200078e00ff */
[----:B------:R-:W1:Y:S01]  /*7a60*/  LDCU.64 UR6, c[0x4][0x78] ;  /* 0x01000f00ff0677ac */ /* 0x000e620008000a00 */
[----:B------:R-:W2:Y:S01]  /*7a70*/  LDC.64 R2, c[0x4][R3] ;  /* 0x0100000003027b82 */ /* 0x000ea20000000a00 */
[----:B------:R-:W3:Y:S01]  /*7a80*/  LDCU.64 UR4, c[0x4][0x10] ;  /* 0x01000200ff0477ac */ /* 0x000ee20008000a00 */
[----:B-----5:R-:W-:Y:S01]  /*7a90*/  MOV R5, UR9 ;  /* 0x0000000900057c02 */ /* 0x020fe20008000f00 */
[----:B----4-:R-:W-:Y:S01]  /*7aa0*/  IMAD.U32 R4, RZ, RZ, UR8 ;  /* 0x00000008ff047e24 */ /* 0x010fe2000f8e00ff */
[----:B-1----:R-:W-:Y:S01]  /*7ab0*/  MOV R7, UR7 ;  /* 0x0000000700077c02 */ /* 0x002fe20008000f00 */
[----:B------:R-:W-:Y:S01]  /*7ac0*/  IMAD.U32 R6, RZ, RZ, UR6 ;  /* 0x00000006ff067e24 */ /* 0x000fe2000f8e00ff */
[----:B---3--:R-:W-:Y:S01]  /*7ad0*/  MOV R11, UR5 ;  /* 0x00000005000b7c02 */ /* 0x008fe20008000f00 */
[----:B------:R-:W-:Y:S02]  /*7ae0*/  IMAD.U32 R10, RZ, RZ, UR4 ;  /* 0x00000004ff0a7e24 */ /* 0x000fe4000f8e00ff */
[----:B------:R-:W-:Y:S07]  /*7af0*/  LEPC R20, `(.L_x_134) ;  /* 0x000000001014794e */ /* 0x000fee0000000000 */
[----:B--2---:R-:W-:Y:S05]  /*7b00*/  CALL.ABS.NOINC R2 ;  /* 0x0000000002007343 */ /* 0x004fea0003c00000 */
.L_x_134:
[----:B------:R-:W-:Y:S05]  /*7b10*/  BSYNC.RECONVERGENT B6 ;  /* 0x0000000000067941 */ /* 0x000fea0003800200 */
.L_x_133:
[-C--:B---3--:R-:W-:Y:S01]  /*7b20*/  F2FP.F16.E4M3.UNPACK_B R74, R136.reuse ;  /* 0x00000088ff4a723e */ /* 0x088fe200020006ff */
[----:B------:R-:W-:Y:S05]  /*7b30*/  WARPSYNC.ALL ;  /* 0x0000000000007948 */ /* 0x000fea0003800000 */
[----:B------:R-:W-:Y:S01]  /*7b40*/  R2UR UR4, R71 ;  /* 0x00000000470472ca */ /* 0x000fe200000e0000 */
[--C-:B------:R-:W-:Y:S01]  /*7b50*/  HADD2.F32 R72, -RZ, R74.reuse.H0_H0 ;  /* 0x2000004aff487230 */ /* 0x100fe20000004100 */
[----:B------:R-:W-:Y:S01]  /*7b60*/  F2FP.F16.E4M3.UNPACK_B R76, R136.H1 ;  /* 0x00000088ff4c723e */ /* 0x000fe200030006ff */
[----:B------:R-:W-:Y:S01]  /*7b70*/  HADD2.F32 R75, -RZ, R74.H1_H1 ;  /* 0x3000004aff4b7230 */ /* 0x000fe20000004100 */
[-C--:B------:R-:W-:Y:S01]  /*7b80*/  F2FP.F16.E4M3.UNPACK_B R78, R137.reuse ;  /* 0x00000089ff4e723e */ /* 0x080fe200020006ff */
[----:B------:R-:W-:Y:S01]  /*7b90*/  BSSY.RECONVERGENT B0, `(.L_x_135) ;  /* 0x000011f000007945 */ /* 0x000fe20003800200 */
[----:B------:R-:W-:Y:S01]  /*7ba0*/  F2FP.F16.E4M3.UNPACK_B R80, R137.H1 ;  /* 0x00000089ff50723e */ /* 0x000fe200030006ff */
[--C-:B------:R-:W-:Y:S01]  /*7bb0*/  HADD2.F32 R74, -RZ, R76.reuse.H0_H0 ;  /* 0x2000004cff4a7230 */ /* 0x100fe20000004100 */
[-C--:B------:R-:W-:Y:S01]  /*7bc0*/  F2FP.F16.E4M3.UNPACK_B R82, R138.reuse ;  /* 0x0000008aff52723e */ /* 0x080fe200020006ff */
[----:B------:R-:W-:Y:S01]  /*7bd0*/  HADD2.F32 R76, -RZ, R76.H1_H1 ;  /* 0x3000004cff4c7230 */ /* 0x000fe20000004100 */
[----:B------:R-:W-:Y:S01]  /*7be0*/  F2FP.F16.E4M3.UNPACK_B R84, R138.H1 ;  /* 0x0000008aff54723e */ /* 0x000fe200030006ff */
[--C-:B------:R-:W-:Y:S01]  /*7bf0*/  HADD2.F32 R77, -RZ, R78.reuse.H0_H0 ;  /* 0x2000004eff4d7230 */ /* 0x100fe20000004100 */
[-C--:B------:R-:W-:Y:S01]  /*7c00*/  F2FP.F16.E4M3.UNPACK_B R86, R139.reuse ;  /* 0x0000008bff56723e */ /* 0x080fe200020006ff */
[----:B-1--4-:R-:W2:Y:S01]  /*7c10*/  LDTM.x64 R4, tmem[UR4] ;  /* 0x00000004000479ee */ /* 0x012ea20008340000 */
[----:B------:R-:W-:Y:S01]  /*7c20*/  F2FP.F16.E4M3.UNPACK_B R88, R139.H1 ;  /* 0x0000008bff58723e */ /* 0x000fe200030006ff */
[----:B------:R-:W-:Y:S01]  /*7c30*/  HADD2.F32 R78, -RZ, R78.H1_H1 ;  /* 0x3000004eff4e7230 */ /* 0x000fe20000004100 */
[-C--:B------:R-:W-:Y:S01]  /*7c40*/  F2FP.F16.E4M3.UNPACK_B R90, R140.reuse ;  /* 0x0000008cff5a723e */ /* 0x080fe200020006ff */
[----:B------:R-:W-:Y:S01]  /*7c50*/  HADD2.F32 R79, -RZ, R80.H0_H0 ;  /* 0x20000050ff4f7230 */ /* 0x000fe20000004100 */
[----:B------:R-:W-:Y:S01]  /*7c60*/  F2FP.F16.E4M3.UNPACK_B R92, R140.H1 ;  /* 0x0000008cff5c723e */ /* 0x000fe200030006ff */
[--C-:B------:R-:W-:Y:S01]  /*7c70*/  HADD2.F32 R81, -RZ, R82.reuse.H0_H0 ;  /* 0x20000052ff517230 */ /* 0x100fe20000004100 */
[----:B------:R-:W-:Y:S01]  /*7c80*/  ISETP.NE.AND P6, PT, R156, RZ, PT ;  /* 0x000000ff9c00720c */ /* 0x000fe20003fc5270 */
[----:B------:R-:W-:Y:S01]  /*7c90*/  HADD2.F32 R82, -RZ, R82.H1_H1 ;  /* 0x30000052ff527230 */ /* 0x000fe20000004100 */
[----:B------:R-:W-:Y:S01]  /*7ca0*/  SHF.L.U32 R198, R179, 0x4, RZ ;  /* 0x00000004b3c67819 */ /* 0x000fe200000006ff */
[--C-:B------:R-:W-:Y:S01]  /*7cb0*/  HADD2.F32 R85, -RZ, R86.reuse.H0_H0 ;  /* 0x20000056ff557230 */ /* 0x100fe20000004100 */
[----:B------:R-:W-:Y:S01]  /*7cc0*/  SHF.L.U32 R204, R178, 0x4, RZ ;  /* 0x00000004b2cc7819 */ /* 0x000fe200000006ff */
[----:B------:R-:W-:Y:S01]  /*7cd0*/  HADD2.F32 R86, -RZ, R86.H1_H1 ;  /* 0x30000056ff567230 */ /* 0x000fe20000004100 */
[C---:B------:R-:W-:Y:S01]  /*7ce0*/  IADD3 R192, PT, PT, R181.reuse, R198, RZ ;  /* 0x000000c6b5c07210 */ /* 0x040fe20007ffe0ff */
[--C-:B------:R-:W-:Y:S01]  /*7cf0*/  HADD2.F32 R89, -RZ, R90.reuse.H0_H0 ;  /* 0x2000005aff597230 */ /* 0x100fe20000004100 */
[----:B------:R-:W-:Y:S01]  /*7d00*/  IADD3 R193, PT, PT, R181, R204, RZ ;  /* 0x000000ccb5c17210 */ /* 0x000fe20007ffe0ff */
[----:B------:R-:W-:Y:S01]  /*7d10*/  HADD2.F32 R90, -RZ, R90.H1_H1 ;  /* 0x3000005aff5a7230 */ /* 0x000fe20000004100 */
[----:B------:R-:W-:Y:S01]  /*7d20*/  SHF.L.U32 R197, R180, 0x4, RZ ;  /* 0x00000004b4c57819 */ /* 0x000fe200000006ff */
[----:B------:R-:W-:Y:S01]  /*7d30*/  HADD2.F32 R80, -RZ, R80.H1_H1 ;  /* 0x30000050ff507230 */ /* 0x000fe20000004100 */
[----:B------:R-:W-:Y:S01]  /*7d40*/  F2FP.F16.E4M3.UNPACK_B R94, R141 ;  /* 0x0000008dff5e723e */ /* 0x000fe200020006ff */
[--C-:B------:R-:W-:Y:S01]  /*7d50*/  HADD2.F32 R83, -RZ, R84.reuse.H0_H0 ;  /* 0x20000054ff537230 */ /* 0x100fe20000004100 */
[----:B------:R-:W-:Y:S01]  /*7d60*/  IADD3 R194, PT, PT, R197, R192, RZ ;  /* 0x000000c0c5c27210 */ /* 0x000fe20007ffe0ff */
[----:B------:R-:W-:Y:S01]  /*7d70*/  HADD2.F32 R84, -RZ, R84.H1_H1 ;  /* 0x30000054ff547230 */ /* 0x000fe20000004100 */
[----:B------:R-:W-:Y:S01]  /*7d80*/  F2FP.F16.E4M3.UNPACK_B R98, R142 ;  /* 0x0000008eff62723e */ /* 0x000fe200020006ff */
[C---:B--2---:R-:W-:Y:S01]  /*7d90*/  FMUL R0, R70.reuse, R4 ;  /* 0x0000000446007220 */ /* 0x044fe20000400000 */
[C---:B------:R-:W-:Y:S01]  /*7da0*/  FMUL R2, R70.reuse, R5 ;  /* 0x0000000546027220 */ /* 0x040fe20000400000 */
[C---:B------:R-:W-:Y:S01]  /*7db0*/  FMUL R4, R70.reuse, R8 ;  /* 0x0000000846047220 */ /* 0x040fe20000400000 */
[C---:B------:R-:W-:Y:S01]  /*7dc0*/  FMUL R5, R70.reuse, R9 ;  /* 0x0000000946057220 */ /* 0x040fe20000400000 */
[C---:B------:R-:W-:Y:S01]  /*7dd0*/  FFMA R0, R73.reuse, R72, R0 ;  /* 0x0000004849007223 */ /* 0x040fe20000000000 */
[C---:B------:R-:W-:Y:S01]  /*7de0*/  FFMA R2, R73.reuse, R75, R2 ;  /* 0x0000004b49027223 */ /* 0x040fe20000000002 */
[C---:B------:R-:W-:Y:S01]  /*7df0*/  FMUL R8, R70.reuse, R12 ;  /* 0x0000000c46087220 */ /* 0x040fe20000400000 */
[C---:B------:R-:W-:Y:S01]  /*7e00*/  FMUL R9, R70.reuse, R13 ;  /* 0x0000000d46097220 */ /* 0x040fe20000400000 */
[C---:B------:R-:W-:Y:S01]  /*7e10*/  FMUL R12, R70.reuse, R16 ;  /* 0x00000010460c7220 */ /* 0x040fe20000400000 */
[C---:B------:R-:W-:Y:S01]  /*7e20*/  FMUL R13, R70.reuse, R17 ;  /* 0x00000011460d7220 */ /* 0x040fe20000400000 */
[C---:B------:R-:W-:Y:S01]  /*7e30*/  FMUL R16, R70.reuse, R20 ;  /* 0x0000001446107220 */ /* 0x040fe20000400000 */
[C---:B------:R-:W-:Y:S01]  /*7e40*/  FMUL R17, R70.reuse, R21 ;  /* 0x0000001546117220 */ /* 0x040fe20000400000 */
[--C-:B------:R-:W-:Y:S02]  /*7e50*/  HADD2.F32 R93, -RZ, R94.reuse.H0_H0 ;  /* 0x2000005eff5d7230 */ /* 0x100fe40000004100 */
[C---:B------:R-:W-:Y:S01]  /*7e60*/  FMUL R20, R70.reuse, R24 ;  /* 0x0000001846147220 */ /* 0x040fe20000400000 */
[----:B------:R-:W-:Y:S02]  /*7e70*/  HADD2.F32 R94, -RZ, R94.H1_H1 ;  /* 0x3000005eff5e7230 */ /* 0x000fe40000004100 */
[C---:B------:R-:W-:Y:S01]  /*7e80*/  FMUL R21, R70.reuse, R25 ;  /* 0x0000001946157220 */ /* 0x040fe20000400000 */
[--C-:B------:R-:W-:Y:S02]  /*7e90*/  HADD2.F32 R97, -RZ, R98.reuse.H0_H0 ;  /* 0x20000062ff617230 */ /* 0x100fe40000004100 */
[C---:B------:R-:W-:Y:S01]  /*7ea0*/  FMUL R24, R70.reuse, R28 ;  /* 0x0000001c46187220 */ /* 0x040fe20000400000 */
[----:B------:R-:W-:Y:S02]  /*7eb0*/  HADD2.F32 R98, -RZ, R98.H1_H1 ;  /* 0x30000062ff627230 */ /* 0x000fe40000004100 */
[C---:B------:R-:W-:Y:S01]  /*7ec0*/  FMUL R25, R70.reuse, R29 ;  /* 0x0000001d46197220 */ /* 0x040fe20000400000 */
[C---:B------:R-:W-:Y:S01]  /*7ed0*/  FMUL R28, R70.reuse, R32 ;  /* 0x00000020461c7220 */ /* 0x040fe20000400000 */
[C---:B------:R-:W-:Y:S01]  /*7ee0*/  FMUL R29, R70.reuse, R33 ;  /* 0x00000021461d7220 */ /* 0x040fe20000400000 */
[C---:B------:R-:W-:Y:S01]  /*7ef0*/  FMUL R32, R70.reuse, R36 ;  /* 0x0000002446207220 */ /* 0x040fe20000400000 */
[----:B------:R-:W-:Y:S01]  /*7f00*/  F2FP.F16.E4M3.UNPACK_B R96, R141.H1 ;  /* 0x0000008dff60723e */ /* 0x000fe200030006ff */
[C---:B------:R-:W-:Y:S01]  /*7f10*/  FMUL R33, R70.reuse, R37 ;  /* 0x0000002546217220 */ /* 0x040fe20000400000 */
[C---:B------:R-:W-:Y:S01]  /*7f20*/  FMUL R36, R70.reuse, R40 ;  /* 0x0000002846247220 */ /* 0x040fe20000400000 */
[----:B------:R-:W-:Y:S01]  /*7f30*/  F2FP.F16.E4M3.UNPACK_B R100, R142.H1 ;  /* 0x0000008eff64723e */ /* 0x000fe200030006ff */
[C---:B------:R-:W-:Y:S01]  /*7f40*/  FMUL R37, R70.reuse, R41 ;  /* 0x0000002946257220 */ /* 0x040fe20000400000 */
[C---:B------:R-:W-:Y:S01]  /*7f50*/  FMUL R40, R70.reuse, R44 ;  /* 0x0000002c46287220 */ /* 0x040fe20000400000 */
[----:B------:R-:W-:Y:S01]  /*7f60*/  F2FP.F16.E4M3.UNPACK_B R102, R143 ;  /* 0x0000008fff66723e */ /* 0x000fe200020006ff */
[C---:B------:R-:W-:Y:S01]  /*7f70*/  FMUL R41, R70.reuse, R45 ;  /* 0x0000002d46297220 */ /* 0x040fe20000400000 */
[C---:B------:R-:W-:Y:S01]  /*7f80*/  FMUL R44, R70.reuse, R48 ;  /* 0x00000030462c7220 */ /* 0x040fe20000400000 */
[----:B------:R-:W-:Y:S01]  /*7f90*/  F2FP.F16.E4M3.UNPACK_B R104, R143.H1 ;  /* 0x0000008fff68723e */ /* 0x000fe200030006ff */
[C---:B------:R-:W-:Y:S01]  /*7fa0*/  FMUL R45, R70.reuse, R49 ;  /* 0x00000031462d7220 */ /* 0x040fe20000400000 */
[--C-:B------:R-:W-:Y:S02]  /*7fb0*/  HADD2.F32 R101, -RZ, R102.reuse.H0_H0 ;  /* 0x20000066ff657230 */ /* 0x100fe40000004100 */
[C---:B------:R-:W-:Y:S01]  /*7fc0*/  FMUL R48, R70.reuse, R52 ;  /* 0x0000003446307220 */ /* 0x040fe20000400000 */
[----:B------:R-:W-:Y:S01]  /*7fd0*/  F2FP.F16.E4M3.UNPACK_B R106, R144 ;  /* 0x00000090ff6a723e */ /* 0x000fe200020006ff */
[----:B------:R-:W-:Y:S02]  /*7fe0*/  HADD2.F32 R102, -RZ, R102.H1_H1 ;  /* 0x30000066ff667230 */ /* 0x000fe40000004100 */
[C---:B------:R-:W-:Y:S01]  /*7ff0*/  FMUL R49, R70.reuse, R53 ;  /* 0x0000003546317220 */ /* 0x040fe20000400000 */
[C---:B------:R-:W-:Y:S01]  /*8000*/  FMUL R52, R70.reuse, R56 ;  /* 0x0000003846347220 */ /* 0x040fe20000400000 */
[----:B------:R-:W-:Y:S01]  /*8010*/  F2FP.F16.E4M3.UNPACK_B R108, R144.H1 ;  /* 0x00000090ff6c723e */ /* 0x000fe200030006ff */
[--C-:B------:R-:W-:Y:S02]  /*8020*/  HADD2.F32 R105, -RZ, R106.reuse.H0_H0 ;  /* 0x2000006aff697230 */ /* 0x100fe40000004100 */
[C---:B------:R-:W-:Y:S01]  /*8030*/  FMUL R53, R70.reuse, R57 ;  /* 0x0000003946357220 */ /* 0x040fe20000400000 */
[----:B------:R-:W-:Y:S02]  /*8040*/  HADD2.F32 R106, -RZ, R106.H1_H1 ;  /* 0x3000006aff6a7230 */ /* 0x000fe40000004100 */
        /* <DEDUP_REMOVED lines=11> */
[C---:B------:R-:W-:Y:S01]  /*8100*/  FFMA R3, R73.reuse, R74, R3 ;  /* 0x0000004a49037223 */ /* 0x040fe20000000003 */
[----:B------:R-:W-:Y:S01]  /*8110*/  F2FP.F16.E4M3.UNPACK_B R116, R146.H1 ;  /* 0x00000092ff74723e */ /* 0x000fe200030006ff */
[--C-:B------:R-:W-:Y:S02]  /*8120*/  HADD2.F32 R113, -RZ, R114.reuse.H0_H0 ;  /* 0x20000072ff717230 */ /* 0x100fe40000004100 */
[C---:B------:R-:W-:Y:S01]  /*8130*/  FFMA R7, R73.reuse, R76, R7 ;  /* 0x0000004c49077223 */ /* 0x040fe20000000007 */
[C---:B------:R-:W-:Y:S01]  /*8140*/  FFMA R4, R73.reuse, R77, R4 ;  /* 0x0000004d49047223 */ /* 0x040fe20000000004 */
[----:B------:R-:W-:Y:S01]  /*8150*/  F2FP.F16.E4M3.UNPACK_B R118, R147 ;  /* 0x00000093ff76723e */ /* 0x000fe200020006ff */
[----:B------:R-:W-:Y:S01]  /*8160*/  FFMA R5, R73, R78, R5 ;  /* 0x0000004e49057223 */ /* 0x000fe20000000005 */
[----:B------:R-:W-:Y:S01]  /*8170*/  HADD2.F32 R114, -RZ, R114.H1_H1 ;  /* 0x30000072ff727230 */ /* 0x000fe20000004100 */
[----:B------:R-:W-:Y:S01]  /*8180*/  F2FP.SATFINITE.E4M3.F32.PACK_AB_MERGE_C R159, R7, R3, RZ ;  /* 0x00000003079f723e */ /* 0x000fe200048070ff */
[C---:B------:R-:W-:Y:S01]  /*8190*/  FMUL R6, R70.reuse, R10 ;  /* 0x0000000a46067220 */ /* 0x040fe20000400000 */
[--C-:B------:R-:W-:Y:S02]  /*81a0*/  HADD2.F32 R117, -RZ, R118.reuse.H0_H0 ;  /* 0x20000076ff757230 */ /* 0x100fe40000004100 */
[----:B------:R-:W-:Y:S01]  /*81b0*/  FMUL R11, R70, R11 ;  /* 0x0000000b460b7220 */ /* 0x000fe20000400000 */
[----:B------:R-:W-:Y:S01]  /*81c0*/  F2FP.SATFINITE.E4M3.F32.PACK_AB_MERGE_C R156, R2, R0, R159 ;  /* 0x00000000029c723e */ /* 0x000fe2000480709f */
[C---:B------:R-:W-:Y:S01]  /*81d0*/  FFMA R6, R73.reuse, R79, R6 ;  /* 0x0000004f49067223 */ /* 0x040fe20000000006 */
[----:B------:R-:W-:Y:S02]  /*81e0*/  HADD2.F32 R118, -RZ, R118.H1_H1 ;  /* 0x30000076ff767230 */ /* 0x000fe40000004100 */
[C---:B------:R-:W-:Y:S01]  /*81f0*/  FFMA R11, R73.reuse, R80, R11 ;  /* 0x00000050490b7223 */ /* 0x040fe2000000000b */
[C---:B------:R-:W-:Y:S01]  /*8200*/  FFMA R8, R73.reuse, R81, R8 ;  /* 0x0000005149087223 */ /* 0x040fe20000000008 */
[----:B------:R-:W-:Y:S01]  /*8210*/  F2FP.F16.E4M3.UNPACK_B R120, R147.H1 ;  /* 0x00000093ff78723e */ /* 0x000fe200030006ff */
[----:B------:R-:W-:Y:S01]  /*8220*/  FFMA R9, R73, R82, R9 ;  /* 0x0000005249097223 */ /* 0x000fe20000000009 */
[C---:B------:R-:W-:Y:S01]  /*8230*/  FMUL R10, R70.reuse, R14 ;  /* 0x0000000e460a7220 */ /* 0x040fe20000400000 */
[----:B------:R-:W-:Y:S01]  /*8240*/  F2FP.SATFINITE.E4M3.F32.PACK_AB_MERGE_C R157, R11, R6, RZ ;  /* 0x000000060b9d723e */ /* 0x000fe200048070ff */
[C---:B------:R-:W-:Y:S01]  /*8250*/  FMUL R15, R70.reuse, R15 ;  /* 0x0000000f460f7220 */ /* 0x040fe20000400000 */
[--C-:B------:R-:W-:Y:S02]  /*8260*/  HADD2.F32 R87, -RZ, R88.reuse.H0_H0 ;  /* 0x20000058ff577230 */ /* 0x100fe40000004100 */
[----:B------:R-:W-:Y:S01]  /*8270*/  FFMA R10, R73, R83, R10 ;  /* 0x00000053490a7223 */ /* 0x000fe2000000000a */
[----:B------:R-:W-:Y:S01]  /*8280*/  F2FP.SATFINITE.E4M3.F32.PACK_AB_MERGE_C R157, R5, R4, R157 ;  /* 0x00000004059d723e */ /* 0x000fe2000480709d */
        /* <DEDUP_REMOVED lines=8> */
[C---:B------:R-:W-:Y:S01]  /*8310*/  FMUL R19, R70.reuse, R19 ;  /* 0x0000001346137220 */ /* 0x040fe20000400000 */
[----:B------:R-:W-:Y:S01]  /*8320*/  F2FP.SATFINITE.E4M3.F32.PACK_AB_MERGE_C R158, R9, R8, R158 ;  /* 0x00000008099e723e */ /* 0x000fe2000480709e */
[C---:B------:R-:W-:Y:S01]  /*8330*/  FFMA R14, R73.reuse, R87, R14 ;  /* 0x00000057490e7223 */ /* 0x040fe2000000000e */
[----:B------:R-:W-:Y:S02]  /*8340*/  HADD2.F32 R122, -RZ, R122.H1_H1 ;  /* 0x3000007aff7a7230 */ /* 0x000fe40000004100 */
[C---:B------:R-:W-:Y:S01]  /*8350*/  FFMA R19, R73.reuse, R88, R19 ;  /* 0x0000005849137223 */ /* 0x040fe20000000013 */
[--C-:B------:R-:W-:Y:S02]  /*8360*/  HADD2.F32 R91, -RZ, R92.reuse.H0_H0 ;  /* 0x2000005cff5b7230 */ /* 0x100fe40000004100 */
[C---:B------:R-:W-:Y:S01]  /*8370*/  FFMA R16, R73.reuse, R89, R16 ;  /* 0x0000005949107223 */ /* 0x040fe20000000010 */
[----:B------:R-:W-:Y:S01]  /*8380*/  F2FP.F16.E4M3.UNPACK_B R124, R148.H1 ;  /* 0x00000094ff7c723e */ /* 0x000fe200030006ff */
[----:B------:R-:W-:Y:S01]  /*8390*/  FFMA R17, R73, R90, R17 ;  /* 0x0000005a49117223 */ /* 0x000fe20000000011 */
[----:B------:R-:W-:Y:S01]  /*83a0*/  F2FP.SATFINITE.E4M3.F32.PACK_AB_MERGE_C R159, R19, R14, RZ ;  /* 0x0000000e139f723e */ /* 0x000fe200048070ff */
[----:B------:R-:W-:Y:S02]  /*83b0*/  HADD2.F32 R92, -RZ, R92.H1_H1 ;  /* 0x3000005cff5c7230 */ /* 0x000fe40000004100 */
[C---:B------:R-:W-:Y:S01]  /*83c0*/  FMUL R18, R70.reuse, R22 ;  /* 0x0000001646127220 */ /* 0x040fe20000400000 */
[C---:B------:R-:W-:Y:S01]  /*83d0*/  FMUL R23, R70.reuse, R23 ;  /* 0x0000001746177220 */ /* 0x040fe20000400000 */
[----:B------:R-:W-:Y:S01]  /*83e0*/  F2FP.SATFINITE.E4M3.F32.PACK_AB_MERGE_C R159, R13, R12, R159 ;  /* 0x0000000c0d9f723e */ /* 0x000fe2000480709f */
[--C-:B------:R-:W-:Y:S02]  /*83f0*/  HADD2.F32 R95, -RZ, R96.reuse.H0_H0 ;  /* 0x20000060ff5f7230 */ /* 0x100fe40000004100 */
[C---:B------:R-:W-:Y:S01]  /*8400*/  FFMA R18, R73.reuse, R91, R18 ;  /* 0x0000005b49127223 */ /* 0x040fe20000000012 */
[C---:B------:R-:W-:Y:S01]  /*8410*/  FFMA R23, R73.reuse, R92, R23 ;  /* 0x0000005c49177223 */ /* 0x040fe20000000017 */
[C---:B------:R-:W-:Y:S01]  /*8420*/  FFMA R20, R73.reuse, R93, R20 ;  /* 0x0000005d49147223 */ /* 0x040fe20000000014 */
[----:B------:R-:W-:Y:S01]  /*8430*/  F2FP.F16.E4M3.UNPACK_B R126, R149 ;  /* 0x00000095ff7e723e */ /* 0x000fe200020006ff */
[----:B------:R1:W-:Y:S01]  /*8440*/  STS.128 [R163+UR49+0x4400], R156 ;  /* 0x0044009ca3007988 */ /* 0x0003e20008000c31 */
[----:B------:R-:W-:Y:S01]  /*8450*/  FFMA R21, R73, R94, R21 ;  /* 0x0000005e49157223 */ /* 0x000fe20000000015 */
[----:B------:R-:W-:Y:S01]  /*8460*/  F2FP.SATFINITE.E4M3.F32.PACK_AB_MERGE_C R188, R23, R18, RZ ;  /* 0x0000001217bc723e */ /* 0x000fe200048070ff */
[----:B------:R-:W-:Y:S02]  /*8470*/  HADD2.F32 R96, -RZ, R96.H1_H1 ;  /* 0x30000060ff607230 */ /* 0x000fe40000004100 */
[C---:B------:R-:W-:Y:S01]  /*8480*/  FMUL R22, R70.reuse, R26 ;  /* 0x0000001a46167220 */ /* 0x040fe20000400000 */
[----:B------:R-:W-:Y:S02]  /*8490*/  HADD2.F32 R125, -RZ, R126.H0_H0 ;  /* 0x2000007eff7d7230 */ /* 0x000fe40000004100 */
[C---:B------:R-:W-:Y:S01]  /*84a0*/  FMUL R27, R70.reuse, R27 ;  /* 0x0000001b461b7220 */ /* 0x040fe20000400000 */
[----:B------:R-:W-:Y:S02]  /*84b0*/  HADD2.F32 R99, -RZ, R100.H0_H0 ;  /* 0x20000064ff637230 */ /* 0x000fe40000004100 */
[C---:B------:R-:W-:Y:S01]  /*84c0*/  FFMA R22, R73.reuse, R95, R22 ;  /* 0x0000005f49167223 */ /* 0x040fe20000000016 */
[----:B------:R-:W-:Y:S01]  /*84d0*/  F2FP.F16.E4M3.UNPACK_B R128, R149.H1 ;  /* 0x00000095ff80723e */ /* 0x000fe200030006ff */
[C---:B------:R-:W-:Y:S01]  /*84e0*/  FFMA R27, R73.reuse, R96, R27 ;  /* 0x00000060491b7223 */ /* 0x040fe2000000001b */
[C---:B------:R-:W-:Y:S01]  /*84f0*/  FFMA R24, R73.reuse, R97, R24 ;  /* 0x0000006149187223 */ /* 0x040fe20000000018 */
[----:B------:R-:W-:Y:S01]  /*8500*/  F2FP.F16.E4M3.UNPACK_B R130, R150 ;  /* 0x00000096ff82723e */ /* 0x000fe200020006ff */
[----:B------:R-:W-:Y:S01]  /*8510*/  FFMA R25, R73, R98, R25 ;  /* 0x0000006249197223 */ /* 0x000fe20000000019 */
[----:B------:R-:W-:Y:S01]  /*8520*/  HADD2.F32 R126, -RZ, R126.H1_H1 ;  /* 0x3000007eff7e7230 */ /* 0x000fe20000004100 */
        /* <DEDUP_REMOVED lines=16> */
[----:B-1----:R-:W-:Y:S01]  /*8630*/  F2FP.SATFINITE.E4M3.F32.PACK_AB_MERGE_C R156, R17, R16, R188 ;  /* 0x00000010119c723e */ /* 0x002fe200048070bc */
[--C-:B------:R-:W-:Y:S01]  /*8640*/  HADD2.F32 R133, -RZ, R134.reuse.H0_H0 ;  /* 0x20000086ff857230 */ /* 0x100fe20000004100 */
[----:B------:R-:W-:Y:S01]  /*8650*/  F2FP.SATFINITE.E4M3.F32.PACK_AB_MERGE_C R157, R21, R20, R189 ;  /* 0x00000014159d723e */ /* 0x000fe200048070bd */
[----:B------:R-:W-:Y:S01]  /*8660*/  FFMA R30, R73, R103, R30 ;  /* 0x00000067491e7223 */ /* 0x000fe2000000001e */
[----:B------:R-:W-:Y:S01]  /*8670*/  F2FP.SATFINITE.E4M3.F32.PACK_AB_MERGE_C R158, R25, R24, R190 ;  /* 0x00000018199e723e */ /* 0x000fe200048070be */
[----:B------:R-:W-:Y:S02]  /*8680*/  HADD2.F32 R134, -RZ, R134.H1_H1 ;  /* 0x30000086ff867230 */ /* 0x000fe40000004100 */
[C---:B------:R-:W-:Y:S01]  /*8690*/  FMUL R35, R70.reuse, R35 ;  /* 0x0000002346237220 */ /* 0x040fe20000400000 */
[--C-:B------:R-:W-:Y:S02]  /*86a0*/  HADD2.F32 R107, -RZ, R108.reuse.H0_H0 ;  /* 0x2000006cff6b7230 */ /* 0x100fe40000004100 */
[C---:B------:R-:W-:Y:S01]  /*86b0*/  FMUL R34, R70.reuse, R38 ;  /* 0x0000002646227220 */ /* 0x040fe20000400000 */
[----:B------:R-:W-:Y:S02]  /*86c0*/  HADD2.F32 R108, -RZ, R108.H1_H1 ;  /* 0x3000006cff6c7230 */ /* 0x000fe40000004100 */
[C---:B------:R-:W-:Y:S01]  /*86d0*/  FFMA R35, R73.reuse, R104, R35 ;  /* 0x0000006849237223 */ /* 0x040fe20000000023 */
[C---:B------:R-:W-:Y:S01]  /*86e0*/  FFMA R32, R73.reuse, R105, R32 ;  /* 0x0000006949207223 */ /* 0x040fe20000000020 */
[C---:B------:R-:W-:Y:S01]  /*86f0*/  FFMA R33, R73.reuse, R106, R33 ;  /* 0x0000006a49217223 */ /* 0x040fe20000000021 */
[----:B------:R-:W-:Y:S01]  /*8700*/  FFMA R34, R73, R107, R34 ;  /* 0x0000006b49227223 */ /* 0x000fe20000000022 */
[C---:B------:R-:W-:Y:S01]  /*8710*/  FMUL R39, R70.reuse, R39 ;  /* 0x0000002746277220 */ /* 0x040fe20000400000 */
[----:B------:R-:W-:Y:S01]  /*8720*/  F2FP.F16.E4M3.UNPACK_B R72, R151.H1 ;  /* 0x00000097ff48723e */ /* 0x000fe200030006ff */
[--C-:B------:R-:W-:Y:S01]  /*8730*/  HADD2.F32 R111, -RZ, R112.reuse.H0_H0 ;  /* 0x20000070ff6f7230 */ /* 0x100fe20000004100 */
[----:B------:R-:W-:Y:S01]  /*8740*/  F2FP.SATFINITE.E4M3.F32.PACK_AB_MERGE_C R159, R35, R30, RZ ;  /* 0x0000001e239f723e */ /* 0x000fe200048070ff */
[C---:B------:R-:W-:Y:S01]  /*8750*/  FFMA R39, R73.reuse, R108, R39 ;  /* 0x0000006c49277223 */ /* 0x040fe20000000027 */
[C---:B------:R-:W-:Y:S01]  /*8760*/  FFMA R36, R73.reuse, R109, R36 ;  /* 0x0000006d49247223 */ /* 0x040fe20000000024 */
[----:B------:R-:W-:Y:S01]  /*8770*/  FFMA R37, R73, R110, R37 ;  /* 0x0000006e49257223 */ /* 0x000fe20000000025 */
[----:B------:R-:W-:Y:S01]  /*8780*/  F2FP.SATFINITE.E4M3.F32.PACK_AB_MERGE_C R159, R29, R28, R159 ;  /* 0x0000001c1d9f723e */ /* 0x000fe2000480709f */
[----:B------:R-:W-:Y:S01]  /*8790*/  HADD2.F32 R112, -RZ, R112.H1_H1 ;  /* 0x30000070ff707230 */ /* 0x000fe20000004100 */
[----:B------:R-:W-:Y:S01]  /*87a0*/  F2FP.SATFINITE.E4M3.F32.PACK_AB_MERGE_C R188, R39, R34, RZ ;  /* 0x0000002227bc723e */ /* 0x000fe200048070ff */
[C---:B------:R-:W-:Y:S01]  /*87b0*/  FMUL R38, R70.reuse, R42 ;  /* 0x0000002a46267220 */ /* 0x040fe20000400000 */
[C---:B------:R-:W-:Y:S01]  /*87c0*/  FMUL R43, R70.reuse, R43 ;  /* 0x0000002b462b7220 */ /* 0x040fe20000400000 */
[--C-:B------:R-:W-:Y:S01]  /*87d0*/  HADD2.F32 R115, -RZ, R116.reuse.H0_H0 ;  /* 0x20000074ff737230 */ /* 0x100fe20000004100 */
[----:B------:R1:W-:Y:S01]  /*87e0*/  STS.128 [R192+0x4010], R156 ;  /* 0x0040109cc0007388 */ /* 0x0003e20000000c00 */
[----:B------:R-:W-:Y:S01]  /*87f0*/  F2FP.SATFINITE.E4M3.F32.PACK_AB_MERGE_C R188, R33, R32, R188 ;  /* 0x0000002021bc723e */ /* 0x000fe200048070bc */
[C---:B------:R-:W-:Y:S01]  /*8800*/  FFMA R38, R73.reuse, R111, R38 ;  /* 0x0000006f49267223 */ /* 0x040fe20000000026 */
[C---:B------:R-:W-:Y:S01]  /*8810*/  FFMA R43, R73.reuse, R112, R43 ;  /* 0x00000070492b7223 */ /* 0x040fe2000000002b */
[C---:B------:R-:W-:Y:S01]  /*8820*/  FFMA R40, R73.reuse, R113, R40 ;  /* 0x0000007149287223 */ /* 0x040fe20000000028 */
[----:B------:R-:W-:Y:S01]  /*8830*/  FFMA R41, R73, R114, R41 ;  /* 0x0000007249297223 */ /* 0x000fe20000000029 */
[----:B------:R-:W-:Y:S02]  /*8840*/  HADD2.F32 R116, -RZ, R116.H1_H1 ;  /* 0x30000074ff747230 */ /* 0x000fe40000004100 */
[C---:B------:R-:W-:Y:S01]  /*8850*/  FMUL R42, R70.reuse, R46 ;  /* 0x0000002e462a7220 */ /* 0x040fe20000400000 */
[----:B------:R-:W-:Y:S01]  /*8860*/  F2FP.SATFINITE.E4M3.F32.PACK_AB_MERGE_C R189, R43, R38, RZ ;  /* 0x000000262bbd723e */ /* 0x000fe200048070ff */
[----:B------:R-:W-:Y:S01]  /*8870*/  FMUL R47, R70, R47 ;  /* 0x0000002f462f7220 */ /* 0x000fe20000400000 */
[--C-:B------:R-:W-:Y:S02]  /*8880*/  HADD2.F32 R119, -RZ, R120.reuse.H0_H0 ;  /* 0x20000078ff777230 */ /* 0x100fe40000004100 */
[----:B------:R-:W-:Y:S01]  /*8890*/  FFMA R42, R73, R115, R42 ;  /* 0x00000073492a7223 */ /* 0x000fe2000000002a */
[----:B------:R-:W-:Y:S01]  /*88a0*/  F2FP.SATFINITE.E4M3.F32.PACK_AB_MERGE_C R189, R37, R36, R189 ;  /* 0x0000002425bd723e */ /* 0x000fe200048070bd */
[C---:B------:R-:W-:Y:S01]  /*88b0*/  FFMA R47, R73.reuse, R116, R47 ;  /* 0x00000074492f7223 */ /* 0x040fe2000000002f */
[C---:B------:R-:W-:Y:S01]  /*88c0*/  FFMA R44, R73.reuse, R117, R44 ;  /* 0x00000075492c7223 */ /* 0x040fe2000000002c */
[----:B------:R-:W-:Y:S01]  /*88d0*/  ISETP.NE.AND P0, PT, R166, RZ, PT ;  /* 0x000000ffa600720c */ /* 0x000fe20003f05270 */
[----:B------:R-:W-:Y:S01]  /*88e0*/  FFMA R45, R73, R118, R45 ;  /* 0x00000076492d7223 */ /* 0x000fe2000000002d */
[----:B------:R-:W-:Y:S01]  /*88f0*/  HADD2.F32 R120, -RZ, R120.H1_H1 ;  /* 0x30000078ff787230 */ /* 0x000fe20000004100 */
[----:B------:R-:W-:Y:S01]  /*8900*/  F2FP.SATFINITE.E4M3.F32.PACK_AB_MERGE_C R190, R47, R42, RZ ;  /* 0x0000002a2fbe723e */ /* 0x000fe200048070ff */
[C---:B------:R-:W-:Y:S01]  /*8910*/  FMUL R46, R70.reuse, R50 ;  /* 0x00000032462e7220 */ /* 0x040fe20000400000 */
[C---:B------:R-:W-:Y:S01]  /*8920*/  FMUL R51, R70.reuse, R51 ;  /* 0x0000003346337220 */ /* 0x040fe20000400000 */
[--C-:B------:R-:W-:Y:S02]  /*8930*/  HADD2.F32 R123, -RZ, R124.reuse.H0_H0 ;  /* 0x2000007cff7b7230 */ /* 0x100fe40000004100 */
[C---:B------:R-:W-:Y:S01]  /*8940*/  FMUL R50, R70.reuse, R54 ;  /* 0x0000003646327220 */ /* 0x040fe20000400000 */
[C---:B------:R-:W-:Y:S01]  /*8950*/  FFMA R46, R73.reuse, R119, R46 ;  /* 0x00000077492e7223 */ /* 0x040fe2000000002e */
[----:B------:R-:W-:Y:S02]  /*8960*/  HADD2.F32 R124, -RZ, R124.H1_H1 ;  /* 0x3000007cff7c7230 */ /* 0x000fe40000004100 */
[C---:B------:R-:W-:Y:S01]  /*8970*/  FFMA R51, R73.reuse, R120, R51 ;  /* 0x0000007849337223 */ /* 0x040fe20000000033 */
[C---:B------:R-:W-:Y:S01]  /*8980*/  FMUL R55, R70.reuse, R55 ;  /* 0x0000003746377220 */ /* 0x040fe20000400000 */
[C---:B------:R-:W-:Y:S01]  /*8990*/  FFMA R48, R73.reuse, R121, R48 ;  /* 0x0000007949307223 */ /* 0x040fe20000000030 */
[C---:B------:R-:W-:Y:S01]  /*89a0*/  FFMA R49, R73.reuse, R122, R49 ;  /* 0x0000007a49317223 */ /* 0x040fe20000000031 */
[--C-:B------:R-:W-:Y:S02]  /*89b0*/  HADD2.F32 R127, -RZ, R128.reuse.H0_H0 ;  /* 0x20000080ff7f7230 */ /* 0x100fe40000004100 */
[C---:B------:R-:W-:Y:S01]  /*89c0*/  FFMA R50, R73.reuse, R123, R50 ;  /* 0x0000007b49327223 */ /* 0x040fe20000000032 */
[----:B------:R-:W-:Y:S02]  /*89d0*/  HADD2.F32 R128, -RZ, R128.H1_H1 ;  /* 0x30000080ff807230 */ /* 0x000fe40000004100 */
[C---:B------:R-:W-:Y:S01]  /*89e0*/  FMUL R54, R70.reuse, R58 ;  /* 0x0000003a46367220 */ /* 0x040fe20000400000 */
        /* <DEDUP_REMOVED lines=16> */
[----:B------:R-:W-:Y:S01]  /*8af0*/  FFMA R63, R73, R132, R63 ;  /* 0x00000084493f7223 */ /* 0x000fe2000000003f */
[----:B------:R-:W-:Y:S01]  /*8b00*/  FMUL R67, R70, R67 ;  /* 0x0000004346437220 */ /* 0x000fe20000400000 */
[----:B------:R-:W-:Y:S01]  /*8b10*/  F2FP.SATFINITE.E4M3.F32.PACK_AB_MERGE_C R191, R51, R46, RZ ;  /* 0x0000002e33bf723e */ /* 0x000fe200048070ff */
[C---:B------:R-:W-:Y:S01]  /*8b20*/  FFMA R60, R73.reuse, R133, R60 ;  /* 0x00000085493c7223 */ /* 0x040fe2000000003c */
[C---:B------:R-:W-:Y:S01]  /*8b30*/  FFMA R61, R73.reuse, R134, R61 ;  /* 0x00000086493d7223 */ /* 0x040fe2000000003d */
[C---:B------:R-:W-:Y:S01]  /*8b40*/  FFMA R62, R73.reuse, R75, R62 ;  /* 0x0000004b493e7223 */ /* 0x040fe2000000003e */
[----:B------:R-:W-:Y:S01]  /*8b50*/  FFMA R67, R73, R72, R67 ;  /* 0x0000004849437223 */ /* 0x000fe20000000043 */
[----:B------:R-:W-:Y:S02]  /*8b60*/  F2FP.SATFINITE.E4M3.F32.PACK_AB_MERGE_C R190, R41, R40, R190 ;  /* 0x0000002829be723e */ /* 0x000fe400048070be */
[----:B------:R-:W-:Y:S02]  /*8b70*/  F2FP.SATFINITE.E4M3.F32.PACK_AB_MERGE_C R191, R45, R44, R191 ;  /* 0x0000002c2dbf723e */ /* 0x000fe400048070bf */
[----:B------:R-:W-:Y:S02]  /*8b80*/  F2FP.SATFINITE.E4M3.F32.PACK_AB_MERGE_C R200, R55, R50, RZ ;  /* 0x0000003237c8723e */ /* 0x000fe400048070ff */
[----:B------:R-:W-:Y:S01]  /*8b90*/  F2FP.SATFINITE.E4M3.F32.PACK_AB_MERGE_C R201, R59, R54, RZ ;  /* 0x000000363bc9723e */ /* 0x000fe200048070ff */
[----:B------:R1:W-:Y:S01]  /*8ba0*/  STS.128 [R193+0x4020], R188 ;  /* 0x004020bcc1007388 */ /* 0x0003e20000000c00 */
[----:B------:R-:W-:Y:S02]  /*8bb0*/  F2FP.SATFINITE.E4M3.F32.PACK_AB_MERGE_C R202, R63, R58, RZ ;  /* 0x0000003a3fca723e */ /* 0x000fe400048070ff */
[----:B------:R-:W-:Y:S02]  /*8bc0*/  F2FP.SATFINITE.E4M3.F32.PACK_AB_MERGE_C R203, R67, R62, RZ ;  /* 0x0000003e43cb723e */ /* 0x000fe400048070ff */
[----:B------:R-:W-:Y:S02]  /*8bd0*/  F2FP.SATFINITE.E4M3.F32.PACK_AB_MERGE_C R200, R49, R48, R200 ;  /* 0x0000003031c8723e */ /* 0x000fe400048070c8 */
[----:B------:R-:W-:Y:S02]  /*8be0*/  F2FP.SATFINITE.E4M3.F32.PACK_AB_MERGE_C R201, R53, R52, R201 ;  /* 0x0000003435c9723e */ /* 0x000fe400048070c9 */
[----:B------:R-:W-:Y:S02]  /*8bf0*/  F2FP.SATFINITE.E4M3.F32.PACK_AB_MERGE_C R202, R57, R56, R202 ;  /* 0x0000003839ca723e */ /* 0x000fe400048070ca */
[----:B------:R-:W-:Y:S02]  /*8c00*/  F2FP.SATFINITE.E4M3.F32.PACK_AB_MERGE_C R203, R61, R60, R203 ;  /* 0x0000003c3dcb723e */ /* 0x000fe400048070cb */
[----:B------:R-:W-:Y:S02]  /*8c10*/  LEA R199, R160, UR49, 0x3 ;  /* 0x00000031a0c77c11 */ /* 0x000fe4000f8e18ff */
[----:B------:R-:W-:Y:S01]  /*8c20*/  @P6 SHF.L.U32 R206, R135, 0x1f, RZ ;  /* 0x0000001f87ce6819 */ /* 0x000fe200000006ff */
[----:B------:R1:W-:Y:S01]  /*8c30*/  STS.128 [R194+0x4010], R200 ;  /* 0x004010c8c2007388 */ /* 0x0003e20000000c00 */
[----:B------:R-:W-:Y:S01]  /*8c40*/  @!PT LDS RZ, [RZ] ;  /* 0x00000000fffff984 */ /* 0x000fe20000000800 */
[----:B------:R-:W-:Y:S01]  /*8c50*/  @!PT LDS RZ, [RZ] ;  /* 0x00000000fffff984 */ /* 0x000fe20000000800 */
[----:B------:R-:W-:Y:S01]  /*8c60*/  @!PT LDS RZ, [RZ] ;  /* 0x00000000fffff984 */ /* 0x000fe20000000800 */
[----:B------:R-:W-:Y:S01]  /*8c70*/  @!PT LDS RZ, [RZ] ;  /* 0x00000000fffff984 */ /* 0x000fe20000000800 */
[----:B------:R2:W-:Y:S07]  /*8c80*/  MEMBAR.ALL.CTA ;  /* 0x0000000000007992 */ /* 0x0005ee0000008000 */
[----:B--2---:R-:W2:Y:S02]  /*8c90*/  FENCE.VIEW.ASYNC.S ;  /* 0x00000000000073c6 */ /* 0x004ea40000000000 */
[----:B--2---:R-:W-:Y:S06]  /*8ca0*/  BAR.SYNC.DEFER_BLOCKING 0x1, 0x80 ;  /* 0x0042000000007b1d */ /* 0x004fec0000010000 */
[----:B------:R-:W-:Y:S05]  /*8cb0*/  @P0 BRA `(.L_x_136) ;  /* 0x0000000000300947 */ /* 0x000fea0003800000 */
[----:B------:R-:W2:Y:S01]  /*8cc0*/  LDCU.64 UR6, c[0x0][0x348] ;  /* 0x00006900ff0677ac */ /* 0x000ea20008000a00 */
[----:B------:R-:W-:Y:S02]  /*8cd0*/  R2UR UR42, R186 ;  /* 0x00000000ba2a72ca */ /* 0x000fe400000e0000 */
[----:B------:R-:W-:Y:S01]  /*8ce0*/  R2UR UR43, R184 ;  /* 0x00000000b82b72ca */ /* 0x000fe200000e0000 */
[----:B------:R-:W-:Y:S01]  /*8cf0*/  UIADD3 UR4, UPT, UPT, UR49, 0x4400, URZ ;  /* 0x0000440031047890 */ /* 0x000fe2000fffe0ff */
[----:B------:R-:W-:Y:S05]  /*8d00*/  R2UR UR44, R185 ;  /* 0x00000000b92c72ca */ /* 0x000fea00000e0000 */
[----:B------:R-:W-:Y:S05]  /*8d10*/  IMAD.U32 R182, RZ, RZ, UR4 ;  /* 0x00000004ffb67e24 */ /* 0x000fea000f8e00ff */
[----:B------:R-:W-:Y:S01]  /*8d20*/  R2UR UR40, R182 ;  /* 0x00000000b62872ca */ /* 0x000fe200000e0000 */
[----:B--2---:R-:W-:Y:S04]  /*8d30*/  UIADD3 UR4, UP0, UPT, UR6, 0x680, URZ ;  /* 0x0000068006047890 */ /* 0x004fe8000ff1e0ff */
[----:B------:R-:W-:Y:S09]  /*8d40*/  UIADD3.X UR5, UPT, UPT, URZ, UR7, URZ, UP0, !UPT ;  /* 0x00000007ff057290 */ /* 0x000ff200087fe4ff */
[----:B------:R2:W-:Y:S01]  /*8d50*/  UTMASTG.4D.IM2COL [UR40], [UR4] ;  /* 0x00000028040073b5 */ /* 0x0005e20008058000 */
[----:B------:R0:W-:Y:S01]  /*8d60*/  UTMACMDFLUSH ;  /* 0x00000000000079b7 */ /* 0x0001e20000000000 */
[----:B--2---:R-:W-:Y:S04]  /*8d70*/  DEPBAR.LE SB0, 0x1 ;  /* 0x000080400000791a */ /* 0x004fe80000000000 */
.L_x_136:
[----:B------:R-:W-:Y:S05]  /*8d80*/  BSYNC.RECONVERGENT B0 ;  /* 0x0000000000007941 */ /* 0x000fea0003800200 */
.L_x_135:
[----:B------:R-:W-:Y:S06]  /*8d90*/  BAR.SYNC.DEFER_BLOCKING 0x1, 0x80 ;  /* 0x0042000000007b1d */ /* 0x000fec0000010000 */
[----:B------:R-:W2:Y:S01]  /*8da0*/  @P6 SYNCS.PHASECHK.TRANS64.TRYWAIT P0, [R199+URZ+0x200], R206 ;  /* 0x000200cec70065a7 */ /* 0x000ea200080011ff */
[----:B------:R-:W-:Y:S01]  /*8db0*/  BSSY B1, `(.L_x_137) ;  /* 0x0000023000017945 */ /* 0x000fe20003800000 */
[----:B--2---:R-:W-:Y:S03]  /*8dc0*/  @P6 SEL R195, RZ, 0x1, !P0 ;  /* 0x00000001ffc36807 */ /* 0x004fe60004000000 */
[----:B------:R-:W-:Y:S05]  /*8dd0*/  @!P6 BRA `(.L_x_138) ;  /* 0x000000000080e947 */ /* 0x000fea0003800000 */
[----:B------:R-:W-:Y:S01]  /*8de0*/  ISETP.NE.AND P1, PT, R196, RZ, PT ;  /* 0x000000ffc400720c */ /* 0x000fe20003f25270 */
[----:B------:R-:W2:Y:S01]  /*8df0*/  S2R R0, SR_CgaCtaId ;  /* 0x0000000000007919 */ /* 0x000ea20000008800 */
[----:B------:R-:W-:Y:S01]  /*8e00*/  ISETP.NE.AND P0, PT, R195, RZ, PT ;  /* 0x000000ffc300720c */ /* 0x000fe20003f05270 */
[----:B------:R-:W-:Y:S10]  /*8e10*/  BSSY B0, `(.L_x_139) ;  /* 0x0000009000007945 */ /* 0x000ff40003800000 */
[----:B------:R-:W-:Y:S04]  /*8e20*/  @P1 IMAD R3, R160, 0x2000, R181 ;  /* 0x00002000a0031824 */ /* 0x000fe800078e02b5 */
[C---:B------:R-:W-:Y:S01]  /*8e30*/  @P1 IMAD.IADD R198, R3.reuse, 0x1, R198 ;  /* 0x0000000103c61824 */ /* 0x040fe200078e02c6 */
[----:B------:R-:W-:Y:S03]  /*8e40*/  @P1 IADD3 R204, PT, PT, R3, R204, RZ ;  /* 0x000000cc03cc1210 */ /* 0x000fe60007ffe0ff */
[----:B------:R-:W-:Y:S01]  /*8e50*/  @P1 IMAD.IADD R197, R197, 0x1, R198 ;  /* 0x00000001c5c51824 */ /* 0x000fe200078e02c6 */
[----:B------:R-:W-:Y:S06]  /*8e60*/  @P0 BRA `(.L_x_140) ;  /* 0x00000000000c0947 */ /* 0x000fec0003800000 */
[----:B------:R-:W-:Y:S04]  /*8e70*/  SHF.L.U32 R2, R135, 0x1f, RZ ;  /* 0x0000001f87027819 */ /* 0x000fe800000006ff */
[----:B------:R-:W3:Y:S02]  /*8e80*/  SYNCS.PHASECHK.TRANS64.TRYWAIT P0, [R199+URZ+0x200], R2 ;  /* 0x00020002c70075a7 */ /* 0x000ee400080011ff */
[----:B---3--:R-:W-:Y:S05]  /*8e90*/  @!P0 BRA `(.L_x_141) ;  /* 0x0000002800488947 */ /* 0x008fea0003800000 */
.L_x_140:
[----:B------:R-:W-:Y:S05]  /*8ea0*/  BSYNC B0 ;  /* 0x0000000000007941 */ /* 0x000fea0003800000 */
.L_x_139:
[----:B------:R-:W-:Y:S01]  /*8eb0*/  ISETP.NE.AND P0, PT, R196, RZ, PT ;  /* 0x000000ffc400720c */ /* 0x000fe20003f05270 */
[----:B---3--:R-:W-:Y:S02]  /*8ec0*/  VIADD R199, R199, 0x210 ;  /* 0x00000210c7c77836 */ /* 0x008fe40000000000 */
[----:B------:R-:W-:Y:S03]  /*8ed0*/  VIADD R160, R160, 0x1 ;  /* 0x00000001a0a07836 */ /* 0x000fe60000000000 */
[----:B--2---:R-:W-:Y:S07]  /*8ee0*/  PRMT R0, R0, 0x654, R199 ;  /* 0x0000065400007816 */ /* 0x004fee00000000c7 */
[----:B------:R2:W3:Y:S04]  /*8ef0*/  @P0 LDS.128 R136, [R3] ;  /* 0x0000000003880984 */ /* 0x0004e80000000c00 */
[----:B------:R2:W4:Y:S04]  /*8f00*/  @P0 LDS.128 R140, [R198+0x10] ;  /* 0x00001000c68c0984 */ /* 0x0005280000000c00 */
        /* <DEDUP_REMOVED lines=9> */
[----:B------:R-:W-:Y:S01]  /*8fa0*/  SEL R160, R160, RZ, P0 ;  /* 0x000000ffa0a07207 */ /* 0x000fe20000000000 */
[----:B-----5:R5:W-:Y:S02]  /*8fb0*/  SYNCS.ARRIVE.TRANS64.RED.A1T0 RZ, [R0+URZ], RZ ;  /* 0x000000ff00ff79a7 */ /* 0x020be400081004ff */
[----:B-----5:R-:W-:Y:S04]  /*8fc0*/  SEL R0, RZ, 0x1, P0 ;  /* 0x00000001ff007807 */ /* 0x020fe80000000000 */
[----:B--234-:R-:W-:Y:S02]  /*8fd0*/  LOP3.LUT R135, R135, R0, RZ, 0x3c, !PT ;  /* 0x0000000087877212 */ /* 0x01cfe400078e3cff */
.L_x_138:
[----:B------:R-:W-:Y:S05]  /*8fe0*/  BSYNC B1 ;  /* 0x0000000000017941 */ /* 0x000fea0003800000 */
.L_x_137:
[----:B------:R-:W-:Y:S05]  /*8ff0*/  VIADD R3, R71, 0x40 ;  /* 0x0000004047037836 */ /* 0x000fea0000000000 */
[----:B------:R-:W-:Y:S04]  /*9000*/  SHF.R.U32.HI R3, RZ, 0x15, R3 ;  /* 0x00000015ff037819 */ /* 0x000fe80000011603 */
[----:B------:R-:W-:Y:S11]  /*9010*/  LOP3.LUT P0, RZ, R3, 0x3, R168, 0x48, !PT ;  /* 0x0000000303ff7812 */ /* 0x000ff600078048a8 */
[----:B------:R-:W-:Y:S02]  /*9020*/  @!UPT UIADD3 URZ, UPT, UPT, URZ, URZ, URZ ;  /* 0x000000fffffff290 */ /* 0x000fe4000fffe0ff */
        /* <DEDUP_REMOVED lines=8> */
[----:B------:R-:W5:Y:S01]  /*90b0*/  LDCU.64 UR4, c[0x4][0x10] ;  /* 0x01000200ff0477ac */ /* 0x000f620008000a00 */
[----:B--2---:R-:W-:Y:S01]  /*90c0*/  MOV R5, UR9 ;  /* 0x0000000900057c02 */ /* 0x004fe20008000f00 */
[----:B------:R-:W-:Y:S01]  /*90d0*/  IMAD.U32 R4, RZ, RZ, UR8 ;  /* 0x00000008ff047e24 */ /* 0x000fe2000f8e00ff */
[----:B---3--:R-:W-:Y:S01]  /*90e0*/  MOV R7, UR7 ;  /* 0x0000000700077c02 */ /* 0x008fe20008000f00 */
[----:B------:R-:W-:Y:S01]  /*90f0*/  IMAD.U32 R6, RZ, RZ, UR6 ;  /* 0x00000006ff067e24 */ /* 0x000fe2000f8e00ff */
[----:B-----5:R-:W-:Y:S01]  /*9100*/  MOV R11, UR5 ;  /* 0x00000005000b7c02 */ /* 0x020fe20008000f00 */
[----:B------:R-:W-:Y:S02]  /*9110*/  IMAD.U32 R10, RZ, RZ, UR4 ;  /* 0x00000004ff0a7e24 */ /* 0x000fe4000f8e00ff */
[----:B------:R-:W-:Y:S07]  /*9120*/  LEPC R20, `(.L_x_142) ;  /* 0x000000001014794e */ /* 0x000fee0000000000 */
[----:B-1--4-:R-:W-:Y:S05]  /*9130*/  CALL.ABS.NOINC R2 ;  /* 0x0000000002007343 */ /* 0x012fea0003c00000 */
.L_x_142:
[----:B------:R-:W-:Y:S01]  /*9140*/  ISETP.NE.AND P0, PT, R166, RZ, PT ;  /* 0x000000ffa600720c */ /* 0x000fe20003f05270 */
[----:B------:R-:W-:Y:S05]  /*9150*/  WARPSYNC.ALL ;  /* 0x0000000000007948 */ /* 0x000fea0003800000 */
[----:B------:R-:W-:Y:S01]  /*9160*/  R2UR UR4, R71 ;  /* 0x00000000470472ca */ /* 0x000fe200000e0000 */
[----:B------:R-:W-:Y:S01]  /*9170*/  BSSY.RECONVERGENT B0, `(.L_x_143) ;  /* 0x000011e000007945 */ /* 0x000fe20003800200 */
[----:B------:R-:W-:Y:S02]  /*9180*/  F2FP.F16.E4M3.UNPACK_B R11, R137 ;  /* 0x00000089ff0b723e */ /* 0x000fe400020006ff */
[----:B------:R-:W-:Y:S02]  /*9190*/  F2FP.F16.E4M3.UNPACK_B R10, R138 ;  /* 0x0000008aff0a723e */ /* 0x000fe400020006ff */
[----:B------:R-:W-:Y:S01]  /*91a0*/  F2FP.F16.E4M3.UNPACK_B R9, R139 ;  /* 0x0000008bff09723e */ /* 0x000fe200020006ff */
[--C-:B------:R-:W-:Y:S01]  /*91b0*/  HADD2.F32 R74, -RZ, R11.reuse.H0_H0 ;  /* 0x2000000bff4a7230 */ /* 0x100fe20000004100 */
[----:B------:R-:W-:Y:S01]  /*91c0*/  F2FP.F16.E4M3.UNPACK_B R8, R140 ;  /* 0x0000008cff08723e */ /* 0x000fe200020006ff */
[----:B------:R-:W-:Y:S01]  /*91d0*/  HADD2.F32 R76, -RZ, R11.H1_H1 ;  /* 0x3000000bff4c7230 */ /* 0x000fe20000004100 */
[----:B------:R-:W-:Y:S01]  /*91e0*/  F2FP.F16.E4M3.UNPACK_B R7, R141 ;  /* 0x0000008dff07723e */ /* 0x000fe200020006ff */
[--C-:B------:R-:W-:Y:S01]  /*91f0*/  HADD2.F32 R77, -RZ, R10.reuse.H0_H0 ;  /* 0x2000000aff4d7230 */ /* 0x100fe20000004100 */
[----:B------:R-:W-:Y:S01]  /*9200*/  F2FP.F16.E4M3.UNPACK_B R6, R142 ;  /* 0x0000008eff06723e */ /* 0x000fe200020006ff */
[----:B------:R-:W-:Y:S01]  /*9210*/  HADD2.F32 R80, -RZ, R10.H1_H1 ;  /* 0x3000000aff507230 */ /* 0x000fe20000004100 */
[----:B------:R-:W-:Y:S01]  /*9220*/  F2FP.F16.E4M3.UNPACK_B R5, R143 ;  /* 0x0000008fff05723e */ /* 0x000fe200020006ff */
[--C-:B------:R-:W-:Y:S01]  /*9230*/  HADD2.F32 R81, -RZ, R9.reuse.H0_H0 ;  /* 0x20000009ff517230 */ /* 0x100fe20000004100 */
[----:B-1----:R-:W-:Y:S01]  /*9240*/  F2FP.F16.E4M3.UNPACK_B R4, R144 ;  /* 0x00000090ff04723e */ /* 0x002fe200020006ff */
[----:B------:R-:W-:Y:S01]  /*9250*/  HADD2.F32 R83, -RZ, R9.H1_H1 ;  /* 0x30000009ff537230 */ /* 0x000fe20000004100 */
[-C--:B------:R-:W-:Y:S01]  /*9260*/  F2FP.F16.E4M3.UNPACK_B R2, R136.reuse ;  /* 0x00000088ff02723e */ /* 0x080fe200020006ff */
[--C-:B------:R-:W-:Y:S01]  /*9270*/  HADD2.F32 R86, -RZ, R8.reuse.H0_H0 ;  /* 0x20000008ff567230 */ /* 0x100fe20000004100 */
[----:B------:R-:W-:Y:S01]  /*9280*/  F2FP.F16.E4M3.UNPACK_B R136, R136.H1 ;  /* 0x00000088ff88723e */ /* 0x000fe200030006ff */
[----:B------:R-:W-:Y:S01]  /*9290*/  HADD2.F32 R87, -RZ, R8.H1_H1 ;  /* 0x30000008ff577230 */ /* 0x000fe20000004100 */
[----:B------:R-:W-:Y:S01]  /*92a0*/  F2FP.F16.E4M3.UNPACK_B R137, R137.H1 ;  /* 0x00000089ff89723e */ /* 0x000fe200030006ff */
[--C-:B------:R-:W-:Y:S01]  /*92b0*/  HADD2.F32 R90, -RZ, R7.reuse.H0_H0 ;  /* 0x20000007ff5a7230 */ /* 0x100fe20000004100 */
[----:B------:R-:W-:Y:S01]  /*92c0*/  F2FP.F16.E4M3.UNPACK_B R138, R138.H1 ;  /* 0x0000008aff8a723e */ /* 0x000fe200030006ff */
[----:B------:R-:W-:Y:S01]  /*92d0*/  HADD2.F32 R91, -RZ, R7.H1_H1 ;  /* 0x30000007ff5b7230 */ /* 0x000fe20000004100 */
[----:B------:R-:W-:Y:S01]  /*92e0*/  F2FP.F16.E4M3.UNPACK_B R139, R139.H1 ;  /* 0x0000008bff8b723e */ /* 0x000fe200030006ff */
[--C-:B------:R-:W-:Y:S01]  /*92f0*/  HADD2.F32 R94, -RZ, R6.reuse.H0_H0 ;  /* 0x20000006ff5e7230 */ /* 0x100fe20000004100 */
[----:B------:R-:W-:Y:S01]  /*9300*/  IADD3 R187, PT, PT, R187, 0x250, RZ ;  /* 0x00000250bbbb7810 */ /* 0x000fe20007ffe0ff */
[----:B------:R-:W-:Y:S01]  /*9310*/  HADD2.F32 R95, -RZ, R6.H1_H1 ;  /* 0x30000006ff5f7230 */ /* 0x000fe20000004100 */
[----:B------:R-:W-:Y:S01]  /*9320*/  F2FP.F16.E4M3.UNPACK_B R107, R145 ;  /* 0x00000091ff6b723e */ /* 0x000fe200020006ff */
[--C-:B------:R-:W-:Y:S01]  /*9330*/  HADD2.F32 R98, -RZ, R5.reuse.H0_H0 ;  /* 0x20000005ff627230 */ /* 0x100fe20000004100 */
[----:B------:R-:W-:Y:S01]  /*9340*/  LOP3.LUT R187, R187, 0xfefffff8, RZ, 0xc0, !PT ;  /* 0xfefffff8bbbb7812 */ /* 0x000fe200078ec0ff */
[----:B------:R-:W-:Y:S01]  /*9350*/  HADD2.F32 R99, -RZ, R5.H1_H1 ;  /* 0x30000005ff637230 */ /* 0x000fe20000004100 */
[----:B------:R-:W-:Y:S01]  /*9360*/  F2FP.F16.E4M3.UNPACK_B R111, R146 ;  /* 0x00000092ff6f723e */ /* 0x000fe200020006ff */
[--C-:B------:R-:W-:Y:S01]  /*9370*/  HADD2.F32 R102, -RZ, R4.reuse.H0_H0 ;  /* 0x20000004ff667230 */ /* 0x100fe20000004100 */
[----:B------:R-:W-:Y:S01]  /*9380*/  F2FP.F16.E4M3.UNPACK_B R115, R147 ;  /* 0x00000093ff73723e */ /* 0x000fe200020006ff */
[----:B------:R-:W-:Y:S01]  /*9390*/  HADD2.F32 R103, -RZ, R4.H1_H1 ;  /* 0x30000004ff677230 */ /* 0x000fe20000004100 */
[----:B------:R-:W-:Y:S01]  /*93a0*/  F2FP.F16.E4M3.UNPACK_B R119, R148 ;  /* 0x00000094ff77723e */ /* 0x000fe200020006ff */
[----:B------:R-:W1:Y:S01]  /*93b0*/  LDTM.x64 R4, tmem[UR4+0x40] ;  /* 0x00004004000479ee */ /* 0x000e620008340000 */
[--C-:B------:R-:W-:Y:S01]  /*93c0*/  HADD2.F32 R0, -RZ, R2.reuse.H0_H0 ;  /* 0x20000002ff007230 */ /* 0x100fe20000004100 */
[----:B------:R-:W-:Y:S01]  /*93d0*/  NOP ;  /* 0x0000000000007918 */ /* 0x000fe20000000000 */
[----:B-1----:R1:W-:Y:S01]  /*93e0*/  SYNCS.ARRIVE.TRANS64.RED.A1T0 RZ, [R187+URZ], RZ ;  /* 0x000000ffbbff79a7 */ /* 0x0023e200081004ff */
[----:B------:R-:W-:Y:S01]  /*93f0*/  HADD2.F32 R2, -RZ, R2.H1_H1 ;  /* 0x30000002ff027230 */ /* 0x000fe20000004100 */
[----:B------:R-:W-:Y:S01]  /*9400*/  F2FP.F16.E4M3.UNPACK_B R123, R149 ;  /* 0x00000095ff7b723e */ /* 0x000fe200020006ff */
[----:B------:R-:W-:Y:S01]  /*9410*/  HADD2.F32 R78, -RZ, R137.H1_H1 ;  /* 0x30000089ff4e7230 */ /* 0x000fe20000004100 */
[----:B------:R-:W-:Y:S01]  /*9420*/  F2FP.F16.E4M3.UNPACK_B R127, R150 ;  /* 0x00000096ff7f723e */ /* 0x000fe200020006ff */
[--C-:B------:R-:W-:Y:S01]  /*9430*/  HADD2.F32 R106, -RZ, R107.reuse.H0_H0 ;  /* 0x2000006bff6a7230 */ /* 0x100fe20000004100 */
[----:B------:R-:W-:Y:S01]  /*9440*/  F2FP.F16.E4M3.UNPACK_B R130, R151 ;  /* 0x00000097ff82723e */ /* 0x000fe200020006ff */
[----:B------:R-:W-:Y:S01]  /*9450*/  HADD2.F32 R107, -RZ, R107.H1_H1 ;  /* 0x3000006bff6b7230 */ /* 0x000fe20000004100 */
[----:B------:R-:W-:Y:S01]  /*9460*/  F2FP.F16.E4M3.UNPACK_B R140, R140.H1 ;  /* 0x0000008cff8c723e */ /* 0x000fe200030006ff */
        /* <DEDUP_REMOVED lines=12> */
[C---:B------:R-:W-:Y:S01]  /*9530*/  FMUL R4, R70.reuse, R4 ;  /* 0x0000000446047220 */ /* 0x040fe20000400000 */
[C---:B------:R-:W-:Y:S01]  /*9540*/  FMUL R5, R70.reuse, R5 ;  /* 0x0000000546057220 */ /* 0x040fe20000400000 */
[--C-:B------:R-:W-:Y:S02]  /*9550*/  HADD2.F32 R3, -RZ, R136.reuse.H0_H0 ;  /* 0x20000088ff037230 */ /* 0x100fe40000004100 */
        /* <DEDUP_REMOVED lines=9> */
[----:B------:R-:W-:Y:S02]  /*95f0*/  HADD2.F32 R122, -RZ, R123.H0_H0 ;  /* 0x2000007bff7a7230 */ /* 0x000fe40000004100 */
[C---:B------:R-:W-:Y:S01]  /*9600*/  FMUL R6, R70.reuse, R6 ;  /* 0x0000000646067220 */ /* 0x040fe20000400000 */
[----:B------:R-:W-:Y:S02]  /*9610*/  HADD2.F32 R72, -RZ, R136.H1_H1 ;  /* 0x30000088ff487230 */ /* 0x000fe40000004100 */
[C---:B------:R-:W-:Y:S01]  /*9620*/  FMUL R7, R70.reuse, R7 ;  /* 0x0000000746077220 */ /* 0x040fe20000400000 */
[----:B------:R-:W-:Y:S02]  /*9630*/  HADD2.F32 R75, -RZ, R137.H0_H0 ;  /* 0x20000089ff4b7230 */ /* 0x000fe40000004100 */
[C---:B------:R-:W-:Y:S01]  /*9640*/  FFMA R6, R73.reuse, R3, R6 ;  /* 0x0000000349067223 */ /* 0x040fe20000000006 */
[----:B------:R-:W-:Y:S02]  /*9650*/  HADD2.F32 R123, -RZ, R123.H1_H1 ;  /* 0x3000007bff7b7230 */ /* 0x000fe40000004100 */
[C---:B------:R-:W-:Y:S01]  /*9660*/  FFMA R7, R73.reuse, R72, R7 ;  /* 0x0000004849077223 */ /* 0x040fe20000000007 */
[C---:B------:R-:W-:Y:S01]  /*9670*/  FFMA R8, R73.reuse, R74, R8 ;  /* 0x0000004a49087223 */ /* 0x040fe20000000008 */
[----:B------:R-:W-:Y:S01]  /*9680*/  FFMA R9, R73, R76, R9 ;  /* 0x0000004c49097223 */ /* 0x000fe20000000009 */
[--C-:B------:R-:W-:Y:S02]  /*9690*/  HADD2.F32 R126, -RZ, R127.reuse.H0_H0 ;  /* 0x2000007fff7e7230 */ /* 0x100fe40000004100 */
[C---:B------:R-:W-:Y:S01]  /*96a0*/  FMUL R10, R70.reuse, R10 ;  /* 0x0000000a460a7220 */ /* 0x040fe20000400000 */
[----:B------:R-:W-:Y:S01]  /*96b0*/  F2FP.SATFINITE.E4M3.F32.PACK_AB_MERGE_C R76, R7, R6, RZ ;  /* 0x00000006074c723e */ /* 0x000fe200048070ff */
[C---:B------:R-:W-:Y:S01]  /*96c0*/  FMUL R7, R70.reuse, R20 ;  /* 0x0000001446077220 */ /* 0x040fe20000400000 */
[----:B------:R-:W-:Y:S02]  /*96d0*/  HADD2.F32 R127, -RZ, R127.H1_H1 ;  /* 0x3000007fff7f7230 */ /* 0x000fe40000004100 */
[C---:B------:R-:W-:Y:S01]  /*96e0*/  FFMA R10, R73.reuse, R75, R10 ;  /* 0x0000004b490a7223 */ /* 0x040fe2000000000a */
[----:B------:R-:W-:Y:S02]  /*96f0*/  HADD2.F32 R72, -RZ, R130.H0_H0 ;  /* 0x20000082ff487230 */ /* 0x000fe40000004100 */
        /* <DEDUP_REMOVED lines=8> */
[----:B------:R-:W-:Y:S01]  /*9780*/  HADD2.F32 R75, -RZ, R130.H1_H1 ;  /* 0x30000082ff4b7230 */ /* 0x000fe20000004100 */
[----:B------:R-:W-:Y:S01]  /*9790*/  F2FP.SATFINITE.E4M3.F32.PACK_AB_MERGE_C R78, R11, R10, RZ ;  /* 0x0000000a0b4e723e */ /* 0x000fe200048070ff */
[C---:B------:R-:W-:Y:S01]  /*97a0*/  FMUL R10, R70.reuse, R21 ;  /* 0x00000015460a7220 */ /* 0x040fe20000400000 */
[C---:B------:R-:W-:Y:S01]  /*97b0*/  FMUL R21, R70.reuse, R28 ;  /* 0x0000001c46157220 */ /* 0x040fe20000400000 */
        /* <DEDUP_REMOVED lines=9> */
[----:B------:R-:W-:Y:S01]  /*9850*/  F2FP.SATFINITE.E4M3.F32.PACK_AB_MERGE_C R14, R15, R14, RZ ;  /* 0x0000000e0f0e723e */ /* 0x000fe200048070ff */
        /* <DEDUP_REMOVED lines=8> */
[C---:B------:R-:W-:Y:S01]  /*98e0*/  FFMA R11, R73.reuse, R88, R11 ;  /* 0x00000058490b7223 */ /* 0x040fe2000000000b */
[----:B------:R-:W-:Y:S01]  /*98f0*/  FMUL R22, R70, R29 ;  /* 0x0000001d46167220 */ /* 0x000fe20000400000 */
        /* <DEDUP_REMOVED lines=13> */
[----:B------:R-:W-:Y:S01]  /*99d0*/  FMUL R20, R70, R27 ;  /* 0x0000001b46147220 */ /* 0x000fe20000400000 */
[--C-:B------:R-:W-:Y:S01]  /*99e0*/  HADD2.F32 R96, -RZ, R142.reuse.H0_H0 ;  /* 0x2000008eff607230 */ /* 0x100fe20000004100 */
[----:B------:R-:W-:Y:S01]  /*99f0*/  F2FP.SATFINITE.E4M3.F32.PACK_AB_MERGE_C R16, R10, R7, R16 ;  /* 0x000000070a10723e */ /* 0x000fe20004807010 */
[----:B------:R-:W-:Y:S02]  /*9a00*/  HADD2.F32 R97, -RZ, R142.H1_H1 ;  /* 0x3000008eff617230 */ /* 0x000fe40000004100 */
[C---:B------:R-:W-:Y:S01]  /*9a10*/  FFMA R20, R73.reuse, R93, R20 ;  /* 0x0000005d49147223 */ /* 0x040fe20000000014 */
[C---:B------:R-:W-:Y:S01]  /*9a20*/  FFMA R21, R73.reuse, R94, R21 ;  /* 0x0000005e49157223 */ /* 0x040fe20000000015 */
[C---:B------:R-:W-:Y:S01]  /*9a30*/  FFMA R22, R73.reuse, R95, R22 ;  /* 0x0000005f49167223 */ /* 0x040fe20000000016 */
[C---:B------:R-:W-:Y:S01]  /*9a40*/  FMUL R23, R70.reuse, R30 ;  /* 0x0000001e46177220 */ /* 0x040fe20000400000 */
[----:B------:R-:W-:Y:S01]  /*9a50*/  FMUL R30, R70, R37 ;  /* 0x00000025461e7220 */ /* 0x000fe20000400000 */
[----:B------:R-:W-:Y:S01]  /*9a60*/  F2FP.SATFINITE.E4M3.F32.PACK_AB_MERGE_C R19, R20, R19, RZ ;  /* 0x000000131413723e */ /* 0x000fe200048070ff */
[C---:B------:R-:W-:Y:S01]  /*9a70*/  FMUL R37, R70.reuse, R44 ;  /* 0x0000002c46257220 */ /* 0x040fe20000400000 */
[C---:B------:R-:W-:Y:S01]  /*9a80*/  FFMA R23, R73.reuse, R96, R23 ;  /* 0x0000006049177223 */ /* 0x040fe20000000017 */
        /* <DEDUP_REMOVED lines=20> */
[----:B------:R-:W-:Y:S01]  /*9bd0*/  F2FP.F16.E4M3.UNPACK_B R147, R147.H1 ;  /* 0x00000093ff93723e */ /* 0x000fe200030006ff */
[----:B------:R-:W-:Y:S01]  /*9be0*/  FMUL R38, R70, R45 ;  /* 0x0000002d46267220 */ /* 0x000fe20000400000 */
[----:B------:R-:W-:Y:S01]  /*9bf0*/  F2FP.SATFINITE.E4M3.F32.PACK_AB_MERGE_C R19, R28, R27, RZ ;  /* 0x0000001b1c13723e */ /* 0x000fe200048070ff */
[----:B------:R-:W-:Y:S01]  /*9c00*/  FFMA R31, R73, R104, R31 ;  /* 0x00000068491f7223 */ /* 0x000fe2000000001f */
[C---:B------:R-:W-:Y:S01]  /*9c10*/  FMUL R45, R70.reuse, R52 ;  /* 0x00000034462d7220 */ /* 0x040fe20000400000 */
[C---:B------:R-:W-:Y:S01]  /*9c20*/  FMUL R52, R70.reuse, R59 ;  /* 0x0000003b46347220 */ /* 0x040fe20000400000 */
[----:B------:R-:W-:Y:S01]  /*9c30*/  F2FP.F16.E4M3.UNPACK_B R148, R148.H1 ;  /* 0x00000094ff94723e */ /* 0x000fe200030006ff */
[C---:B------:R-:W-:Y:S01]  /*9c40*/  FMUL R59, R70.reuse, R66 ;  /* 0x00000042463b7220 */ /* 0x040fe20000400000 */
[----:B------:R-:W-:Y:S01]  /*9c50*/  F2FP.SATFINITE.E4M3.F32.PACK_AB_MERGE_C R66, R13, R12, R14 ;  /* 0x0000000c0d42723e */ /* 0x000fe2000480700e */
        /* <DEDUP_REMOVED lines=11> */
[C---:B------:R-:W-:Y:S01]  /*9d10*/  FFMA R35, R73.reuse, R108, R35 ;  /* 0x0000006c49237223 */ /* 0x040fe20000000023 */
[C---:B------:R-:W-:Y:S01]  /*9d20*/  FMUL R36, R70.reuse, R43 ;  /* 0x0000002b46247220 */ /* 0x040fe20000400000 */
[--C-:B------:R-:W-:Y:S02]  /*9d30*/  HADD2.F32 R112, -RZ, R146.reuse.H0_H0 ;  /* 0x20000092ff707230 */ /* 0x100fe40000004100 */
[C---:B------:R-:W-:Y:S01]  /*9d40*/  FMUL R39, R70.reuse, R46 ;  /* 0x0000002e46277220 */ /* 0x040fe20000400000 */
        /* <DEDUP_REMOVED lines=13> */
[C---:B------:R-:W-:Y:S01]  /*9e20*/  FMUL R46, R70.reuse, R53 ;  /* 0x00000035462e7220 */ /* 0x040fe20000400000 */
[--C-:B------:R-:W-:Y:S02]  /*9e30*/  HADD2.F32 R120, -RZ, R148.reuse.H0_H0 ;  /* 0x20000094ff787230 */ /* 0x100fe40000004100 */
[C---:B------:R-:W-:Y:S01]  /*9e40*/  FMUL R50, R70.reuse, R57 ;  /* 0x0000003946327220 */ /* 0x040fe20000400000 */
[C---:B------:R-:W-:Y:S01]  /*9e50*/  FMUL R51, R70.reuse, R58 ;  /* 0x0000003a46337220 */ /* 0x040fe20000400000 */
[C---:B------:R-:W-:Y:S01]  /*9e60*/  FMUL R53, R70.reuse, R60 ;  /* 0x0000003c46357220 */ /* 0x040fe20000400000 */
[C---:B------:R-:W-:Y:S01]  /*9e70*/  FFMA R43, R73.reuse, R116, R43 ;  /* 0x00000074492b7223 */ /* 0x040fe2000000002b */
[----:B------:R-:W-:Y:S02]  /*9e80*/  HADD2.F32 R121, -RZ, R148.H1_H1 ;  /* 0x30000094ff797230 */ /* 0x000fe40000004100 */
[C---:B------:R-:W-:Y:S01]  /*9e90*/  FMUL R47, R70.reuse, R54 ;  /* 0x00000036462f7220 */ /* 0x040fe20000400000 */
[C---:B------:R-:W-:Y:S01]  /*9ea0*/  FMUL R57, R70.reuse, R64 ;  /* 0x0000004046397220 */ /* 0x040fe20000400000 */
[C---:B------:R-:W-:Y:S01]  /*9eb0*/  FMUL R58, R70.reuse, R65 ;  /* 0x00000041463a7220 */ /* 0x040fe20000400000 */
[C---:B------:R-:W-:Y:S01]  /*9ec0*/  FMUL R60, R70.reuse, R67 ;  /* 0x00000043463c7220 */ /* 0x040fe20000400000 */
[----:B------:R-:W-:Y:S01]  /*9ed0*/  FFMA R44, R73, R117, R44 ;  /* 0x00000075492c7223 */ /* 0x000fe2000000002c */
[C---:B------:R-:W-:Y:S01]  /*9ee0*/  FMUL R48, R70.reuse, R55 ;  /* 0x0000003746307220 */ /* 0x040fe20000400000 */
[----:B------:R-:W-:Y:S01]  /*9ef0*/  F2FP.SATFINITE.E4M3.F32.PACK_AB_MERGE_C R64, R5, R4, R76 ;  /* 0x000000040540723e */ /* 0x000fe2000480704c */
[----:B------:R-:W-:Y:S01]  /*9f00*/  FFMA R45, R73, R118, R45 ;  /* 0x00000076492d7223 */ /* 0x000fe2000000002d */
[----:B------:R-:W-:Y:S01]  /*9f10*/  F2FP.SATFINITE.E4M3.F32.PACK_AB_MERGE_C R65, R9, R8, R78 ;  /* 0x000000080941723e */ /* 0x000fe2000480704e */
[----:B------:R-:W-:Y:S01]  /*9f20*/  FMUL R49, R70, R56 ;  /* 0x0000003846317220 */ /* 0x000fe20000400000 */
[----:B------:R-:W-:Y:S01]  /*9f30*/  F2FP.SATFINITE.E4M3.F32.PACK_AB_MERGE_C R67, R2, R0, R3 ;  /* 0x000000000243723e */ /* 0x000fe20004807003 */
[C---:B------:R-:W-:Y:S01]  /*9f40*/  FFMA R46, R73.reuse, R119, R46 ;  /* 0x00000077492e7223 */ /* 0x040fe2000000002e */
[----:B------:R-:W-:Y:S01]  /*9f50*/  F2FP.F16.E4M3.UNPACK_B R150, R150.H1 ;  /* 0x00000096ff96723e */ /* 0x000fe200030006ff */
[--C-:B------:R-:W-:Y:S02]  /*9f60*/  HADD2.F32 R124, -RZ, R149.reuse.H0_H0 ;  /* 0x20000095ff7c7230 */ /* 0x100fe40000004100 */
[C---:B------:R-:W-:Y:S01]  /*9f70*/  FFMA R47, R73.reuse, R120, R47 ;  /* 0x00000078492f7223 */ /* 0x040fe2000000002f */
[----:B------:R1:W-:Y:S01]  /*9f80*/  STS.128 [R163+UR49+0x6400], R64 ;  /* 0x00640040a3007988 */ /* 0x0003e20008000c31 */
[----:B------:R-:W-:Y:S02]  /*9f90*/  HADD2.F32 R125, -RZ, R149.H1_H1 ;  /* 0x30000095ff7d7230 */ /* 0x000fe40000004100 */
[C---:B------:R-:W-:Y:S01]  /*9fa0*/  FFMA R48, R73.reuse, R121, R48 ;  /* 0x0000007949307223 */ /* 0x040fe20000000030 */
[C---:B------:R-:W-:Y:S01]  /*9fb0*/  FFMA R49, R73.reuse, R122, R49 ;  /* 0x0000007a49317223 */ /* 0x040fe20000000031 */
[----:B------:R-:W-:Y:S01]  /*9fc0*/  F2FP.F16.E4M3.UNPACK_B R151, R151.H1 ;  /* 0x00000097ff97723e */ /* 0x000fe200030006ff */
[C---:B------:R-:W-:Y:S01]  /*9fd0*/  FFMA R50, R73.reuse, R123, R50 ;  /* 0x0000007b49327223 */ /* 0x040fe20000000032 */
[----:B------:R-:W-:Y:S01]  /*9fe0*/  FMUL R54, R70, R61 ;  /* 0x0000003d46367220 */ /* 0x000fe20000400000 */
[--C-:B------:R-:W-:Y:S01]  /*9ff0*/  HADD2.F32 R128, -RZ, R150.reuse.H0_H0 ;  /* 0x20000096ff807230 */ /* 0x100fe20000004100 */
[----:B------:R1:W-:Y:S01]  /*a000*/  STS.128 [R192+0x6010], R16 ;  /* 0x00601010c0007388 */ /* 0x0003e20000000c00 */
[----:B------:R-:W-:Y:S01]  /*a010*/  F2FP.SATFINITE.E4M3.F32.PACK_AB_MERGE_C R35, R36, R35, RZ ;  /* 0x000000232423723e */ /* 0x000fe200048070ff */
[C---:B------:R-:W-:Y:S01]  /*a020*/  FFMA R51, R73.reuse, R124, R51 ;  /* 0x0000007c49337223 */ /* 0x040fe20000000033 */
[----:B------:R-:W-:Y:S01]  /*a030*/  F2FP.SATFINITE.E4M3.F32.PACK_AB_MERGE_C R39, R40, R39, RZ ;  /* 0x000000272827723e */ /* 0x000fe200048070ff */
[----:B------:R-:W-:Y:S02]  /*a040*/  HADD2.F32 R129, -RZ, R150.H1_H1 ;  /* 0x30000096ff817230 */ /* 0x000fe40000004100 */
[C---:B------:R-:W-:Y:S01]  /*a050*/  FMUL R55, R70.reuse, R62 ;  /* 0x0000003e46377220 */ /* 0x040fe20000400000 */
[C---:B------:R-:W-:Y:S01]  /*a060*/  FFMA R52, R73.reuse, R125, R52 ;  /* 0x0000007d49347223 */ /* 0x040fe20000000034 */
[----:B------:R-:W-:Y:S01]  /*a070*/  FMUL R56, R70, R63 ;  /* 0x0000003f46387220 */ /* 0x000fe20000400000 */
[C---:B------:R-:W-:Y:S01]  /*a080*/  FFMA R53, R73.reuse, R126, R53 ;  /* 0x0000007e49357223 */ /* 0x040fe20000000035 */
[C---:B------:R-:W-:Y:S01]  /*a090*/  FFMA R54, R73.reuse, R127, R54 ;  /* 0x0000007f49367223 */ /* 0x040fe20000000036 */
[--C-:B------:R-:W-:Y:S02]  /*a0a0*/  HADD2.F32 R74, -RZ, R151.reuse.H0_H0 ;  /* 0x20000097ff4a7230 */ /* 0x100fe40000004100 */
[C---:B------:R-:W-:Y:S01]  /*a0b0*/  FFMA R55, R73.reuse, R128, R55 ;  /* 0x0000008049377223 */ /* 0x040fe20000000037 */
[----:B------:R-:W-:Y:S02]  /*a0c0*/  HADD2.F32 R131, -RZ, R151.H1_H1 ;  /* 0x30000097ff837230 */ /* 0x000fe40000004100 */
[C---:B------:R-:W-:Y:S01]  /*a0d0*/  FFMA R56, R73.reuse, R129, R56 ;  /* 0x0000008149387223 */ /* 0x040fe20000000038 */
[----:B------:R-:W-:Y:S01]  /*a0e0*/  F2FP.SATFINITE.E4M3.F32.PACK_AB_MERGE_C R43, R44, R43, RZ ;  /* 0x0000002b2c2b723e */ /* 0x000fe200048070ff */
[C---:B------:R-:W-:Y:S01]  /*a0f0*/  FFMA R57, R73.reuse, R72, R57 ;  /* 0x0000004849397223 */ /* 0x040fe20000000039 */
[C---:B------:R-:W-:Y:S01]  /*a100*/  FFMA R58, R73.reuse, R75, R58 ;  /* 0x0000004b493a7223 */ /* 0x040fe2000000003a */
[C---:B------:R-:W-:Y:S01]  /*a110*/  FFMA R59, R73.reuse, R74, R59 ;  /* 0x0000004a493b7223 */ /* 0x040fe2000000003b */
[----:B------:R-:W-:Y:S01]  /*a120*/  F2FP.SATFINITE.E4M3.F32.PACK_AB_MERGE_C R33, R34, R33, R35 ;  /* 0x000000212221723e */ /* 0x000fe20004807023 */
[----:B------:R-:W-:Y:S01]  /*a130*/  FFMA R60, R73, R131, R60 ;  /* 0x00000083493c7223 */ /* 0x000fe2000000003c */
[----:B------:R-:W-:Y:S02]  /*a140*/  F2FP.SATFINITE.E4M3.F32.PACK_AB_MERGE_C R32, R30, R29, R32 ;  /* 0x0000001d1e20723e */ /* 0x000fe40004807020 */
        /* <DEDUP_REMOVED lines=11> */
[----:B------:R-:W-:Y:S03]  /*a200*/  IADD3 R68, PT, PT, R68, 0x1, RZ ;  /* 0x0000000144447810 */ /* 0x000fe60007ffe0ff */
        /* <DEDUP_REMOVED lines=13> */
[----:B------:R-:W-:Y:S01]  /*a2e0*/  R2UR UR12, R185 ;  /* 0x00000000b90c72ca */ /* 0x000fe200000e0000 */
[----:B------:R-:W-:Y:S02]  /*a2f0*/  UIADD3 UR8, UPT, UPT, UR49, 0x6400, URZ ;  /* 0x0000640031087890 */ /* 0x000fe4000fffe0ff */
[----:B--2---:R-:W-:Y:S04]  /*a300*/  UIADD3 UR4, UP0, UPT, UR6, 0x680, URZ ;  /* 0x0000068006047890 */ /* 0x004fe8000ff1e0ff */
[----:B------:R-:W-:Y:S09]  /*a310*/  UIADD3.X UR5, UPT, UPT, URZ, UR7, URZ, UP0, !UPT ;  /* 0x00000007ff057290 */ /* 0x000ff200087fe4ff */
[----:B------:R2:W-:Y:S01]  /*a320*/  UTMASTG.4D.IM2COL [UR8], [UR4] ;  /* 0x00000008040073b5 */ /* 0x0005e20008058000 */
[----:B------:R0:W-:Y:S01]  /*a330*/  UTMACMDFLUSH ;  /* 0x00000000000079b7 */ /* 0x0001e20000000000 */
[----:B--2---:R-:W-:Y:S04]  /*a340*/  DEPBAR.LE SB0, 0x1 ;  /* 0x000080400000791a */ /* 0x004fe80000000000 */
.L_x_144:
[----:B------:R-:W-:Y:S05]  /*a350*/  BSYNC.RECONVERGENT B0 ;  /* 0x0000000000007941 */ /* 0x000fea0003800200 */
.L_x_143:
[----:B------:R-:W-:Y:S01]  /*a360*/  R2UR UR5, R175 ;  /* 0x00000000af0572ca */ /* 0x000fe200000e0000 */
[----:B------:R-:W-:Y:S01]  /*a370*/  BAR.SYNC.DEFER_BLOCKING 0x1, 0x80 ;  /* 0x0042000000007b1d */ /* 0x000fe20000010000 */
[----:B------:R-:W-:Y:S01]  /*a380*/  R2UR UR4, R176 ;  /* 0x00000000b00472ca */ /* 0x000fe200000e0000 */
[----:B------:R-:W-:Y:S01]  /*a390*/  UISETP.NE.AND UP0, UPT, UR52, URZ, UPT ;  /* 0x000000ff3400728c */ /* 0x000fe2000bf05270 */
[C---:B------:R-:W-:Y:S02]  /*a3a0*/  ISETP.NE.AND P0, PT, R68.reuse, 0x2, PT ;  /* 0x000000024400780c */ /* 0x040fe40003f05270 */
[----:B------:R-:W-:Y:S02]  /*a3b0*/  LOP3.LUT R161, R161, 0x1, RZ, 0x3c, !PT ;  /* 0x00000001a1a17812 */ /* 0x000fe400078e3cff */
[----:B------:R-:W-:Y:S02]  /*a3c0*/  SEL R3, RZ, 0x1, P0 ;  /* 0x00000001ff037807 */ /* 0x000fe40000000000 */
[----:B------:R-:W-:Y:S02]  /*a3d0*/  SEL R68, R68, RZ, P0 ;  /* 0x000000ff44447207 */ /* 0x000fe40000000000 */
[----:B------:R-:W-:Y:S01]  /*a3e0*/  LOP3.LUT R162, R162, R3, RZ, 0x3c, !PT ;  /* 0x00000003a2a27212 */ /* 0x000fe200078e3cff */
[----:B------:R-:W-:Y:S02]  /*a3f0*/  UIADD3 UR21, UPT, UPT, UR36, UR5, URZ ;  /* 0x0000000524157290 */ /* 0x000fe4000fffe0ff */
[----:B------:R-:W-:Y:S01]  /*a400*/  UIADD3 UR50, UPT, UPT, UR37, UR4, URZ ;  /* 0x0000000425327290 */ /* 0x000fe2000fffe0ff */
[----:B------:R-:W-:Y:S01]  /*a410*/  UMOV UR51, UR61 ;  /* 0x0000003d00337c82 */ /* 0x000fe20008000000 */
[----:B------:R-:W-:Y:S10]  /*a420*/  BRA.U UP0, `(.L_x_145) ;  /* 0xffffffc100fc7547 */ /* 0x000ff4000b83ffff */
[----:B------:R-:W-:Y:S05]  /*a430*/  EXIT ;  /* 0x000000000000794d */ /* 0x000fea0003800000 */
.L_x_25:
[----:B------:R-:W-:Y:S07]  /*a440*/  MOV R0, UR17 ;  /* 0x0000001100007c02 */ /* 0x000fee0008000f00 */
.L_x_146:
[----:B-1----:R1:W2:Y:S02]  /*a450*/  SYNCS.PHASECHK.TRANS64.TRYWAIT P0, [R0+URZ+0x100], R5 ;  /* 0x00010005000075a7 */ /* 0x0022a400080011ff */
[----:B--2---:R-:W-:Y:S05]  /*a460*/  @!P0 NANOSLEEP.SYNCS 0x989680 ;  /* 0x009896800000895d */ /* 0x004fea0003900000 */
[----:B------:R-:W2:Y:S02]  /*a470*/  @!P0 SYNCS.PHASECHK.TRANS64 P0, [R0+URZ+0x100], R5 ;  /* 0x00010005000085a7 */ /* 0x000ea400080010ff */
[----:B--2---:R-:W-:Y:S05]  /*a480*/  @!P0 BRA `(.L_x_146) ;  /* 0xfffffffc00f08947 */ /* 0x004fea000383ffff */
[----:B------:R-:W-:Y:S05]  /*a490*/  BRA `(.L_x_24) ;  /* 0xffffff78005c7947 */ /* 0x000fea000383ffff */
.L_x_32:
[----:B------:R-:W-:Y:S07]  /*a4a0*/  MOV R0, UR17 ;  /* 0x0000001100007c02 */ /* 0x000fee0008000f00 */
.L_x_147:
[----:B-1----:R1:W2:Y:S02]  /*a4b0*/  SYNCS.PHASECHK.TRANS64.TRYWAIT P0, [R0+URZ+0x100], R5 ;  /* 0x00010005000075a7 */ /* 0x0022a400080011ff */
[----:B--2---:R-:W-:Y:S05]  /*a4c0*/  @!P0 NANOSLEEP.SYNCS 0x989680 ;  /* 0x009896800000895d */ /* 0x004fea0003900000 */
[----:B------:R-:W2:Y:S02]  /*a4d0*/  @!P0 SYNCS.PHASECHK.TRANS64 P0, [R0+URZ+0x100], R5 ;  /* 0x00010005000085a7 */ /* 0x000ea400080010ff */
[----:B--2---:R-:W-:Y:S05]  /*a4e0*/  @!P0 BRA `(.L_x_147) ;  /* 0xfffffffc00f08947 */ /* 0x004fea000383ffff */
[----:B------:R-:W-:Y:S05]  /*a4f0*/  BRA `(.L_x_31) ;  /* 0xffffff7c00b87947 */ /* 0x000fea000383ffff */
.L_x_37:
[----:B------:R-:W-:-:S07]  /*a500*/  MOV R0, UR25 ;  /* 0x0000001900007c02 */ /* 0x000fce0008000f00 */
.L_x_148:
[----:B-1----:R1:W2:Y:S02]  /*a510*/  SYNCS.PHASECHK.TRANS64.TRYWAIT P0, [R0+URZ+0x230], R3 ;  /* 0x00023003000075a7 */ /* 0x0022a400080011ff */
[----:B--2---:R-:W-:Y:S05]  /*a520*/  @!P0 NANOSLEEP.SYNCS 0x989680 ;  /* 0x009896800000895d */ /* 0x004fea0003900000 */
[----:B------:R-:W2:Y:S02]  /*a530*/  @!P0 SYNCS.PHASECHK.TRANS64 P0, [R0+URZ+0x230], R3 ;  /* 0x00023003000085a7 */ /* 0x000ea400080010ff */
[----:B--2---:R-:W-:Y:S05]  /*a540*/  @!P0 BRA `(.L_x_148) ;  /* 0xfffffffc00f08947 */ /* 0x004fea000383ffff */
[----:B------:R-:W-:Y:S05]  /*a550*/  BRA `(.L_x_149) ;  /* 0xffffff8000847947 */ /* 0x000fea000383ffff */
.L_x_41:
[----:B------:R-:W-:-:S07]  /*a560*/  MOV R0, UR4 ;  /* 0x0000000400007c02 */ /* 0x000fce0008000f00 */
.L_x_150:
[----:B-1----:R1:W2:Y:S02]  /*a570*/  SYNCS.PHASECHK.TRANS64.TRYWAIT P0, [R0+URZ], R3 ;  /* 0x00000003000075a7 */ /* 0x0022a400080011ff */
[----:B--2---:R-:W-:Y:S05]  /*a580*/  @!P0 NANOSLEEP.SYNCS 0x989680 ;  /* 0x009896800000895d */ /* 0x004fea0003900000 */
[----:B------:R-:W2:Y:S02]  /*a590*/  @!P0 SYNCS.PHASECHK.TRANS64 P0, [R0+URZ], R3 ;  /* 0x00000003000085a7 */ /* 0x000ea400080010ff */
[----:B--2---:R-:W-:Y:S05]  /*a5a0*/  @!P0 BRA `(.L_x_150) ;  /* 0xfffffffc00f08947 */ /* 0x004fea000383ffff */
[----:B------:R-:W-:Y:S05]  /*a5b0*/  BRA `(.L_x_151) ;  /* 0xffffff88001c7947 */ /* 0x000fea000383ffff */
.L_x_42:
[----:B------:R-:W-:-:S07]  /*a5c0*/  MOV R0, UR5 ;  /* 0x0000000500007c02 */ /* 0x000fce0008000f00 */
.L_x_152:
[----:B-1----:R1:W2:Y:S02]  /*a5d0*/  SYNCS.PHASECHK.TRANS64.TRYWAIT P0, [R0+URZ], R3 ;  /* 0x00000003000075a7 */ /* 0x0022a400080011ff */
[----:B--2---:R-:W-:Y:S05]  /*a5e0*/  @!P0 NANOSLEEP.SYNCS 0x989680 ;  /* 0x009896800000895d */ /* 0x004fea0003900000 */
[----:B------:R-:W2:Y:S02]  /*a5f0*/  @!P0 SYNCS.PHASECHK.TRANS64 P0, [R0+URZ], R3 ;  /* 0x00000003000085a7 */ /* 0x000ea400080010ff */
[----:B--2---:R-:W-:Y:S05]  /*a600*/  @!P0 BRA `(.L_x_152) ;  /* 0xfffffffc00f08947 */ /* 0x004fea000383ffff */
[----:B------:R-:W-:Y:S05]  /*a610*/  BRA `(.L_x_153) ;  /* 0xffffff88002c7947 */ /* 0x000fea000383ffff */
.L_x_43:
[----:B------:R-:W-:-:S07]  /*a620*/  MOV R0, UR5 ;  /* 0x0000000500007c02 */ /* 0x000fce0008000f00 */
.L_x_154:
[----:B-1----:R1:W2:Y:S02]  /*a630*/  SYNCS.PHASECHK.TRANS64.TRYWAIT P0, [R0+URZ], R3 ;  /* 0x00000003000075a7 */ /* 0x0022a400080011ff */
[----:B--2---:R-:W-:Y:S05]  /*a640*/  @!P0 NANOSLEEP.SYNCS 0x989680 ;  /* 0x009896800000895d */ /* 0x004fea0003900000 */
[----:B------:R-:W2:Y:S02]  /*a650*/  @!P0 SYNCS.PHASECHK.TRANS64 P0, [R0+URZ], R3 ;  /* 0x00000003000085a7 */ /* 0x000ea400080010ff */
[----:B--2---:R-:W-:Y:S05]  /*a660*/  @!P0 BRA `(.L_x_154) ;  /* 0xfffffffc00f08947 */ /* 0x004fea000383ffff */
[----:B------:R-:W-:Y:S05]  /*a670*/  BRA `(.L_x_155) ;  /* 0xffffff88003c7947 */ /* 0x000fea000383ffff */
.L_x_44:
[----:B------:R-:W-:-:S07]  /*a680*/  MOV R0, UR5 ;  /* 0x0000000500007c02 */ /* 0x000fce0008000f00 */
.L_x_156:
[----:B-1----:R1:W2:Y:S02]  /*a690*/  SYNCS.PHASECHK.TRANS64.TRYWAIT P0, [R0+URZ], R3 ;  /* 0x00000003000075a7 */ /* 0x0022a400080011ff */
[----:B--2---:R-:W-:Y:S05]  /*a6a0*/  @!P0 NANOSLEEP.SYNCS 0x989680 ;  /* 0x009896800000895d */ /* 0x004fea0003900000 */
[----:B------:R-:W2:Y:S02]  /*a6b0*/  @!P0 SYNCS.PHASECHK.TRANS64 P0, [R0+URZ], R3 ;  /* 0x00000003000085a7 */ /* 0x000ea400080010ff */
[----:B--2---:R-:W-:Y:S05]  /*a6c0*/  @!P0 BRA `(.L_x_156) ;  /* 0xfffffffc00f08947 */ /* 0x004fea000383ffff */
[----:B------:R-:W-:Y:S05]  /*a6d0*/  BRA `(.L_x_157) ;  /* 0xffffff88004c7947 */ /* 0x000fea000383ffff */
.L_x_45:
[----:B------:R-:W-:-:S07]  /*a6e0*/  MOV R0, UR5 ;  /* 0x0000000500007c02 */ /* 0x000fce0008000f00 */
.L_x_158:
[----:B-1----:R1:W2:Y:S02]  /*a6f0*/  SYNCS.PHASECHK.TRANS64.TRYWAIT P0, [R0+URZ], R3 ;  /* 0x00000003000075a7 */ /* 0x0022a400080011ff */
[----:B--2---:R-:W-:Y:S05]  /*a700*/  @!P0 NANOSLEEP.SYNCS 0x989680 ;  /* 0x009896800000895d */ /* 0x004fea0003900000 */
[----:B------:R-:W2:Y:S02]  /*a710*/  @!P0 SYNCS.PHASECHK.TRANS64 P0, [R0+URZ], R3 ;  /* 0x00000003000085a7 */ /* 0x000ea400080010ff */
[----:B--2---:R-:W-:Y:S05]  /*a720*/  @!P0 BRA `(.L_x_158) ;  /* 0xfffffffc00f08947 */ /* 0x004fea000383ffff */
[----:B------:R-:W-:Y:S05]  /*a730*/  BRA `(.L_x_159) ;  /* 0xffffff88005c7947 */ /* 0x000fea000383ffff */
.L_x_46:
[----:B------:R-:W-:-:S07]  /*a740*/  MOV R0, UR5 ;  /* 0x0000000500007c02 */ /* 0x000fce0008000f00 */
.L_x_160:
[----:B-1----:R1:W2:Y:S02]  /*a750*/  SYNCS.PHASECHK.TRANS64.TRYWAIT P0, [R0+URZ], R3 ;  /* 0x00000003000075a7 */ /* 0x0022a400080011ff */
[----:B--2---:R-:W-:Y:S05]  /*a760*/  @!P0 NANOSLEEP.SYNCS 0x989680 ;  /* 0x009896800000895d */ /* 0x004fea0003900000 */
[----:B------:R-:W2:Y:S02]  /*a770*/  @!P0 SYNCS.PHASECHK.TRANS64 P0, [R0+URZ], R3 ;  /* 0x00000003000085a7 */ /* 0x000ea400080010ff */
[----:B--2---:R-:W-:Y:S05]  /*a780*/  @!P0 BRA `(.L_x_160) ;  /* 0xfffffffc00f08947 */ /* 0x004fea000383ffff */
[----:B------:R-:W-:Y:S05]  /*a790*/  BRA `(.L_x_161) ;  /* 0xffffff88006c7947 */ /* 0x000fea000383ffff */
.L_x_47:
[----:B------:R-:W-:-:S07]  /*a7a0*/  MOV R0, UR5 ;  /* 0x0000000500007c02 */ /* 0x000fce0008000f00 */
.L_x_162:
[----:B-1----:R1:W2:Y:S02]  /*a7b0*/  SYNCS.PHASECHK.TRANS64.TRYWAIT P0, [R0+URZ], R3 ;  /* 0x00000003000075a7 */ /* 0x0022a400080011ff */
[----:B--2---:R-:W-:Y:S05]  /*a7c0*/  @!P0 NANOSLEEP.SYNCS 0x989680 ;  /* 0x009896800000895d */ /* 0x004fea0003900000 */
[----:B------:R-:W2:Y:S02]  /*a7d0*/  @!P0 SYNCS.PHASECHK.TRANS64 P0, [R0+URZ], R3 ;  /* 0x00000003000085a7 */ /* 0x000ea400080010ff */
[----:B--2---:R-:W-:Y:S05]  /*a7e0*/  @!P0 BRA `(.L_x_162) ;  /* 0xfffffffc00f08947 */ /* 0x004fea000383ffff */
[----:B------:R-:W-:Y:S05]  /*a7f0*/  BRA `(.L_x_163) ;  /* 0xffffff88007c7947 */ /* 0x000fea000383ffff */
.L_x_48:
[----:B------:R-:W-:-:S07]  /*a800*/  MOV R0, UR5 ;  /* 0x0000000500007c02 */ /* 0x000fce0008000f00 */
.L_x_164:
[----:B-1----:R1:W2:Y:S02]  /*a810*/  SYNCS.PHASECHK.TRANS64.TRYWAIT P0, [R0+URZ], R3 ;  /* 0x00000003000075a7 */ /* 0x0022a400080011ff */
[----:B--2---:R-:W-:Y:S05]  /*a820*/  @!P0 NANOSLEEP.SYNCS 0x989680 ;  /* 0x009896800000895d */ /* 0x004fea0003900000 */
[----:B------:R-:W2:Y:S02]  /*a830*/  @!P0 SYNCS.PHASECHK.TRANS64 P0, [R0+URZ], R3 ;  /* 0x00000003000085a7 */ /* 0x000ea400080010ff */
[----:B--2---:R-:W-:Y:S05]  /*a840*/  @!P0 BRA `(.L_x_164) ;  /* 0xfffffffc00f08947 */ /* 0x004fea000383ffff */
[----:B------:R-:W-:Y:S05]  /*a850*/  BRA `(.L_x_165) ;  /* 0xffffff88008c7947 */ /* 0x000fea000383ffff */
.L_x_49:
[----:B------:R-:W-:-:S07]  /*a860*/  MOV R0, UR5 ;  /* 0x0000000500007c02 */ /* 0x000fce0008000f00 */
.L_x_166:
[----:B-1----:R1:W2:Y:S02]  /*a870*/  SYNCS.PHASECHK.TRANS64.TRYWAIT P0, [R0+URZ], R3 ;  /* 0x00000003000075a7 */ /* 0x0022a400080011ff */
[----:B--2---:R-:W-:Y:S05]  /*a880*/  @!P0 NANOSLEEP.SYNCS 0x989680 ;  /* 0x009896800000895d */ /* 0x004fea0003900000 */
[----:B------:R-:W2:Y:S02]  /*a890*/  @!P0 SYNCS.PHASECHK.TRANS64 P0, [R0+URZ], R3 ;  /* 0x00000003000085a7 */ /* 0x000ea400080010ff */
[----:B--2---:R-:W-:Y:S05]  /*a8a0*/  @!P0 BRA `(.L_x_166) ;  /* 0xfffffffc00f08947 */ /* 0x004fea000383ffff */
[----:B------:R-:W-:Y:S05]  /*a8b0*/  BRA `(.L_x_167) ;  /* 0xffffff88009c7947 */ /* 0x000fea000383ffff */
.L_x_50:
[----:B------:R-:W-:-:S07]  /*a8c0*/  MOV R0, UR5 ;  /* 0x0000000500007c02 */ /* 0x000fce0008000f00 */
.L_x_168:
[----:B-1----:R1:W2:Y:S02]  /*a8d0*/  SYNCS.PHASECHK.TRANS64.TRYWAIT P0, [R0+URZ], R3 ;  /* 0x00000003000075a7 */ /* 0x0022a400080011ff */
[----:B--2---:R-:W-:Y:S05]  /*a8e0*/  @!P0 NANOSLEEP.SYNCS 0x989680 ;  /* 0x009896800000895d */ /* 0x004fea0003900000 */
[----:B------:R-:W2:Y:S02]  /*a8f0*/  @!P0 SYNCS.PHASECHK.TRANS64 P0, [R0+URZ], R3 ;  /* 0x00000003000085a7 */ /* 0x000ea400080010ff */
[----:B--2---:R-:W-:Y:S05]  /*a900*/  @!P0 BRA `(.L_x_168) ;  /* 0xfffffffc00f08947 */ /* 0x004fea000383ffff */
[----:B------:R-:W-:Y:S05]  /*a910*/  BRA `(.L_x_169) ;  /* 0xffffff8800ac7947 */ /* 0x000fea000383ffff */
.L_x_51:
[----:B------:R-:W-:-:S07]  /*a920*/  MOV R0, UR5 ;  /* 0x0000000500007c02 */ /* 0x000fce0008000f00 */
.L_x_170:
[----:B-1----:R1:W2:Y:S02]  /*a930*/  SYNCS.PHASECHK.TRANS64.TRYWAIT P0, [R0+URZ], R3 ;  /* 0x00000003000075a7 */ /* 0x0022a400080011ff */
[----:B--2---:R-:W-:Y:S05]  /*a940*/  @!P0 NANOSLEEP.SYNCS 0x989680 ;  /* 0x009896800000895d */ /* 0x004fea0003900000 */
[----:B------:R-:W2:Y:S02]  /*a950*/  @!P0 SYNCS.PHASECHK.TRANS64 P0, [R0+URZ], R3 ;  /* 0x00000003000085a7 */ /* 0x000ea400080010ff */
[----:B--2---:R-:W-:Y:S05]  /*a960*/  @!P0 BRA `(.L_x_170) ;  /* 0xfffffffc00f08947 */ /* 0x004fea000383ffff */
[----:B------:R-:W-:Y:S05]  /*a970*/  BRA `(.L_x_171) ;  /* 0xffffff8800bc7947 */ /* 0x000fea000383ffff */
.L_x_52:
[----:B------:R-:W-:-:S07]  /*a980*/  MOV R0, UR5 ;  /* 0x0000000500007c02 */ /* 0x000fce0008000f00 */
.L_x_172:
[----:B-1----:R1:W2:Y:S02]  /*a990*/  SYNCS.PHASECHK.TRANS64.TRYWAIT P0, [R0+URZ], R3 ;  /* 0x00000003000075a7 */ /* 0x0022a400080011ff */
[----:B--2---:R-:W-:Y:S05]  /*a9a0*/  @!P0 NANOSLEEP.SYNCS 0x989680 ;  /* 0x009896800000895d */ /* 0x004fea0003900000 */
[----:B------:R-:W2:Y:S02]  /*a9b0*/  @!P0 SYNCS.PHASECHK.TRANS64 P0, [R0+URZ], R3 ;  /* 0x00000003000085a7 */ /* 0x000ea400080010ff */
[----:B--2---:R-:W-:Y:S05]  /*a9c0*/  @!P0 BRA `(.L_x_172) ;  /* 0xfffffffc00f08947 */ /* 0x004fea000383ffff */
[----:B------:R-:W-:Y:S05]  /*a9d0*/  BRA `(.L_x_173) ;  /* 0xffffff8800cc7947 */ /* 0x000fea000383ffff */
.L_x_53:
[----:B------:R-:W-:-:S07]  /*a9e0*/  MOV R0, UR5 ;  /* 0x0000000500007c02 */ /* 0x000fce0008000f00 */
.L_x_174:
[----:B-1----:R1:W2:Y:S02]  /*a9f0*/  SYNCS.PHASECHK.TRANS64.TRYWAIT P0, [R0+URZ], R3 ;  /* 0x00000003000075a7 */ /* 0x0022a400080011ff */
[----:B--2---:R-:W-:Y:S05]  /*aa00*/  @!P0 NANOSLEEP.SYNCS 0x989680 ;  /* 0x009896800000895d */ /* 0x004fea0003900000 */
[----:B------:R-:W2:Y:S02]  /*aa10*/  @!P0 SYNCS.PHASECHK.TRANS64 P0, [R0+URZ], R3 ;  /* 0x00000003000085a7 */ /* 0x000ea400080010ff */
[----:B--2---:R-:W-:Y:S05]  /*aa20*/  @!P0 BRA `(.L_x_174) ;  /* 0xfffffffc00f08947 */ /* 0x004fea000383ffff */
[----:B------:R-:W-:Y:S05]  /*aa30*/  BRA `(.L_x_175) ;  /* 0xffffff8800dc7947 */ /* 0x000fea000383ffff */
.L_x_54:
[----:B------:R-:W-:-:S07]  /*aa40*/  MOV R0, UR5 ;  /* 0x0000000500007c02 */ /* 0x000fce0008000f00 */
.L_x_176:
[----:B-1----:R1:W2:Y:S02]  /*aa50*/  SYNCS.PHASECHK.TRANS64.TRYWAIT P0, [R0+URZ], R3 ;  /* 0x00000003000075a7 */ /* 0x0022a400080011ff */
[----:B--2---:R-:W-:Y:S05]  /*aa60*/  @!P0 NANOSLEEP.SYNCS 0x989680 ;  /* 0x009896800000895d */ /* 0x004fea0003900000 */
[----:B------:R-:W2:Y:S02]  /*aa70*/  @!P0 SYNCS.PHASECHK.TRANS64 P0, [R0+URZ], R3 ;  /* 0x00000003000085a7 */ /* 0x000ea400080010ff */
[----:B--2---:R-:W-:Y:S05]  /*aa80*/  @!P0 BRA `(.L_x_176) ;  /* 0xfffffffc00f08947 */ /* 0x004fea000383ffff */
[----:B------:R-:W-:Y:S05]  /*aa90*/  BRA `(.L_x_177) ;  /* 0xffffff8800ec7947 */ /* 0x000fea000383ffff */
.L_x_55:
[----:B------:R-:W-:-:S07]  /*aaa0*/  MOV R0, UR5 ;  /* 0x0000000500007c02 */ /* 0x000fce0008000f00 */
.L_x_178:
[----:B-1----:R1:W2:Y:S02]  /*aab0*/  SYNCS.PHASECHK.TRANS64.TRYWAIT P0, [R0+URZ], R3 ;  /* 0x00000003000075a7 */ /* 0x0022a400080011ff */
[----:B--2---:R-:W-:Y:S05]  /*aac0*/  @!P0 NANOSLEEP.SYNCS 0x989680 ;  /* 0x009896800000895d */ /* 0x004fea0003900000 */
[----:B------:R-:W2:Y:S02]  /*aad0*/  @!P0 SYNCS.PHASECHK.TRANS64 P0, [R0+URZ], R3 ;  /* 0x00000003000085a7 */ /* 0x000ea400080010ff */
[----:B--2---:R-:W-:Y:S05]  /*aae0*/  @!P0 BRA `(.L_x_178) ;  /* 0xfffffffc00f08947 */ /* 0x004fea000383ffff */
[----:B------:R-:W-:Y:S05]  /*aaf0*/  BRA `(.L_x_179) ;  /* 0xffffff8800fc7947 */ /* 0x000fea000383ffff */
.L_x_56:
[----:B------:R-:W-:-:S07]  /*ab00*/  MOV R0, UR5 ;  /* 0x0000000500007c02 */ /* 0x000fce0008000f00 */
.L_x_180:
[----:B-1----:R1:W2:Y:S02]  /*ab10*/  SYNCS.PHASECHK.TRANS64.TRYWAIT P0, [R0+URZ], R3 ;  /* 0x00000003000075a7 */ /* 0x0022a400080011ff */
[----:B--2---:R-:W-:Y:S05]  /*ab20*/  @!P0 NANOSLEEP.SYNCS 0x989680 ;  /* 0x009896800000895d */ /* 0x004fea0003900000 */
[----:B------:R-:W2:Y:S02]  /*ab30*/  @!P0 SYNCS.PHASECHK.TRANS64 P0, [R0+URZ], R3 ;  /* 0x00000003000085a7 */ /* 0x000ea400080010ff */
[----:B--2---:R-:W-:Y:S05]  /*ab40*/  @!P0 BRA `(.L_x_180) ;  /* 0xfffffffc00f08947 */ /* 0x004fea000383ffff */
[----:B------:R-:W-:Y:S05]  /*ab50*/  BRA `(.L_x_181) ;  /* 0xffffff8c000c7947 */ /* 0x000fea000383ffff */
.L_x_57:
[----:B------:R-:W-:-:S07]  /*ab60*/  MOV R0, UR5 ;  /* 0x0000000500007c02 */ /* 0x000fce0008000f00 */
.L_x_182:
[----:B-1----:R1:W2:Y:S02]  /*ab70*/  SYNCS.PHASECHK.TRANS64.TRYWAIT P0, [R0+URZ], R3 ;  /* 0x00000003000075a7 */ /* 0x0022a400080011ff */
[----:B--2---:R-:W-:Y:S05]  /*ab80*/  @!P0 NANOSLEEP.SYNCS 0x989680 ;  /* 0x009896800000895d */ /* 0x004fea0003900000 */
[----:B------:R-:W2:Y:S02]  /*ab90*/  @!P0 SYNCS.PHASECHK.TRANS64 P0, [R0+URZ], R3 ;  /* 0x00000003000085a7 */ /* 0x000ea400080010ff */
[----:B--2---:R-:W-:Y:S05]  /*aba0*/  @!P0 BRA `(.L_x_182) ;  /* 0xfffffffc00f08947 */ /* 0x004fea000383ffff */
[----:B------:R-:W-:Y:S05]  /*abb0*/  BRA `(.L_x_183) ;  /* 0xffffff8c001c7947 */ /* 0x000fea000383ffff */
.L_x_58:
[----:B------:R-:W-:-:S07]  /*abc0*/  MOV R0, UR5 ;  /* 0x0000000500007c02 */ /* 0x000fce0008000f00 */
.L_x_184:
[----:B-1----:R1:W2:Y:S02]  /*abd0*/  SYNCS.PHASECHK.TRANS64.TRYWAIT P0, [R0+URZ], R3 ;  /* 0x00000003000075a7 */ /* 0x0022a400080011ff */
[----:B--2---:R-:W-:Y:S05]  /*abe0*/  @!P0 NANOSLEEP.SYNCS 0x989680 ;  /* 0x009896800000895d */ /* 0x004fea0003900000 */
[----:B------:R-:W2:Y:S02]  /*abf0*/  @!P0 SYNCS.PHASECHK.TRANS64 P0, [R0+URZ], R3 ;  /* 0x00000003000085a7 */ /* 0x000ea400080010ff */
[----:B--2---:R-:W-:Y:S05]  /*ac00*/  @!P0 BRA `(.L_x_184) ;  /* 0xfffffffc00f08947 */ /* 0x004fea000383ffff */
[----:B------:R-:W-:Y:S05]  /*ac10*/  BRA `(.L_x_185) ;  /* 0xffffff8c002c7947 */ /* 0x000fea000383ffff */
.L_x_59:
[----:B------:R-:W-:-:S07]  /*ac20*/  MOV R0, UR5 ;  /* 0x0000000500007c02 */ /* 0x000fce0008000f00 */
.L_x_186:
[----:B-1----:R1:W2:Y:S02]  /*ac30*/  SYNCS.PHASECHK.TRANS64.TRYWAIT P0, [R0+URZ], R3 ;  /* 0x00000003000075a7 */ /* 0x0022a400080011ff */
[----:B--2---:R-:W-:Y:S05]  /*ac40*/  @!P0 NANOSLEEP.SYNCS 0x989680 ;  /* 0x009896800000895d */ /* 0x004fea0003900000 */
[----:B------:R-:W2:Y:S02]  /*ac50*/  @!P0 SYNCS.PHASECHK.TRANS64 P0, [R0+URZ], R3 ;  /* 0x00000003000085a7 */ /* 0x000ea400080010ff */
[----:B--2---:R-:W-:Y:S05]  /*ac60*/  @!P0 BRA `(.L_x_186) ;  /* 0xfffffffc00f08947 */ /* 0x004fea000383ffff */
[----:B------:R-:W-:Y:S05]  /*ac70*/  BRA `(.L_x_187) ;  /* 0xffffff8c003c7947 */ /* 0x000fea000383ffff */
.L_x_60:
[----:B------:R-:W-:-:S07]  /*ac80*/  MOV R0, UR5 ;  /* 0x0000000500007c02 */ /* 0x000fce0008000f00 */
.L_x_188:
[----:B-1----:R1:W2:Y:S02]  /*ac90*/  SYNCS.PHASECHK.TRANS64.TRYWAIT P0, [R0+URZ], R3 ;  /* 0x00000003000075a7 */ /* 0x0022a400080011ff */
[----:B--2---:R-:W-:Y:S05]  /*aca0*/  @!P0 NANOSLEEP.SYNCS 0x989680 ;  /* 0x009896800000895d */ /* 0x004fea0003900000 */
[----:B------:R-:W2:Y:S02]  /*acb0*/  @!P0 SYNCS.PHASECHK.TRANS64 P0, [R0+URZ], R3 ;  /* 0x00000003000085a7 */ /* 0x000ea400080010ff */
[----:B--2---:R-:W-:Y:S05]  /*acc0*/  @!P0 BRA `(.L_x_188) ;  /* 0xfffffffc00f08947 */ /* 0x004fea000383ffff */
[----:B------:R-:W-:Y:S05]  /*acd0*/  BRA `(.L_x_189) ;  /* 0xffffff8c004c7947 */ /* 0x000fea000383ffff */
.L_x_61:
[----:B------:R-:W-:-:S07]  /*ace0*/  MOV R0, UR5 ;  /* 0x0000000500007c02 */ /* 0x000fce0008000f00 */
.L_x_190:
[----:B-1----:R1:W2:Y:S02]  /*acf0*/  SYNCS.PHASECHK.TRANS64.TRYWAIT P0, [R0+URZ], R3 ;  /* 0x00000003000075a7 */ /* 0x0022a400080011ff */
[----:B--2---:R-:W-:Y:S05]  /*ad00*/  @!P0 NANOSLEEP.SYNCS 0x989680 ;  /* 0x009896800000895d */ /* 0x004fea0003900000 */
[----:B------:R-:W2:Y:S02]  /*ad10*/  @!P0 SYNCS.PHASECHK.TRANS64 P0, [R0+URZ], R3 ;  /* 0x00000003000085a7 */ /* 0x000ea400080010ff */
[----:B--2---:R-:W-:Y:S05]  /*ad20*/  @!P0 BRA `(.L_x_190) ;  /* 0xfffffffc00f08947 */ /* 0x004fea000383ffff */
[----:B------:R-:W-:Y:S05]  /*ad30*/  BRA `(.L_x_191) ;  /* 0xffffff8c005c7947 */ /* 0x000fea000383ffff */
.L_x_62:
[----:B------:R-:W-:-:S07]  /*ad40*/  MOV R0, UR5 ;  /* 0x0000000500007c02 */ /* 0x000fce0008000f00 */
.L_x_192:
[----:B-1----:R1:W2:Y:S02]  /*ad50*/  SYNCS.PHASECHK.TRANS64.TRYWAIT P0, [R0+URZ], R3 ;  /* 0x00000003000075a7 */ /* 0x0022a400080011ff */
[----:B--2---:R-:W-:Y:S05]  /*ad60*/  @!P0 NANOSLEEP.SYNCS 0x989680 ;  /* 0x009896800000895d */ /* 0x004fea0003900000 */
[----:B------:R-:W2:Y:S02]  /*ad70*/  @!P0 SYNCS.PHASECHK.TRANS64 P0, [R0+URZ], R3 ;  /* 0x00000003000085a7 */ /* 0x000ea400080010ff */
[----:B--2---:R-:W-:Y:S05]  /*ad80*/  @!P0 BRA `(.L_x_192) ;  /* 0xfffffffc00f08947 */ /* 0x004fea000383ffff */
[----:B------:R-:W-:Y:S05]  /*ad90*/  BRA `(.L_x_193) ;  /* 0xffffff8c006c7947 */ /* 0x000fea000383ffff */
.L_x_63:
[----:B------:R-:W-:-:S07]  /*ada0*/  MOV R0, UR5 ;  /* 0x0000000500007c02 */ /* 0x000fce0008000f00 */
.L_x_194:
[----:B-1----:R1:W2:Y:S02]  /*adb0*/  SYNCS.PHASECHK.TRANS64.TRYWAIT P0, [R0+URZ], R3 ;  /* 0x00000003000075a7 */ /* 0x0022a400080011ff */
[----:B--2---:R-:W-:Y:S05]  /*adc0*/  @!P0 NANOSLEEP.SYNCS 0x989680 ;  /* 0x009896800000895d */ /* 0x004fea0003900000 */
[----:B------:R-:W2:Y:S02]  /*add0*/  @!P0 SYNCS.PHASECHK.TRANS64 P0, [R0+URZ], R3 ;  /* 0x00000003000085a7 */ /* 0x000ea400080010ff */
[----:B--2---:R-:W-:Y:S05]  /*ade0*/  @!P0 BRA `(.L_x_194) ;  /* 0xfffffffc00f08947 */ /* 0x004fea000383ffff */
[----:B------:R-:W-:Y:S05]  /*adf0*/  BRA `(.L_x_195) ;  /* 0xffffff8c007c7947 */ /* 0x000fea000383ffff */
.L_x_64:
[----:B------:R-:W-:-:S07]  /*ae00*/  MOV R0, UR5 ;  /* 0x0000000500007c02 */ /* 0x000fce0008000f00 */
.L_x_196:
[----:B-1----:R1:W2:Y:S02]  /*ae10*/  SYNCS.PHASECHK.TRANS64.TRYWAIT P0, [R0+URZ], R3 ;  /* 0x00000003000075a7 */ /* 0x0022a400080011ff */
[----:B--2---:R-:W-:Y:S05]  /*ae20*/  @!P0 NANOSLEEP.SYNCS 0x989680 ;  /* 0x009896800000895d */ /* 0x004fea0003900000 */
[----:B------:R-:W2:Y:S02]  /*ae30*/  @!P0 SYNCS.PHASECHK.TRANS64 P0, [R0+URZ], R3 ;  /* 0x00000003000085a7 */ /* 0x000ea400080010ff */
[----:B--2---:R-:W-:Y:S05]  /*ae40*/  @!P0 BRA `(.L_x_196) ;  /* 0xfffffffc00f08947 */ /* 0x004fea000383ffff */
[----:B------:R-:W-:Y:S05]  /*ae50*/  BRA `(.L_x_197) ;  /* 0xffffff8c008c7947 */ /* 0x000fea000383ffff */
.L_x_65:
[----:B------:R-:W-:-:S07]  /*ae60*/  MOV R0, UR5 ;  /* 0x0000000500007c02 */ /* 0x000fce0008000f00 */
.L_x_198:
[----:B-1----:R1:W2:Y:S02]  /*ae70*/  SYNCS.PHASECHK.TRANS64.TRYWAIT P0, [R0+URZ], R3 ;  /* 0x00000003000075a7 */ /* 0x0022a400080011ff */
[----:B--2---:R-:W-:Y:S05]  /*ae80*/  @!P0 NANOSLEEP.SYNCS 0x989680 ;  /* 0x009896800000895d */ /* 0x004fea0003900000 */
[----:B------:R-:W2:Y:S02]  /*ae90*/  @!P0 SYNCS.PHASECHK.TRANS64 P0, [R0+URZ], R3 ;  /* 0x00000003000085a7 */ /* 0x000ea400080010ff */
[----:B--2---:R-:W-:Y:S05]  /*aea0*/  @!P0 BRA `(.L_x_198) ;  /* 0xfffffffc00f08947 */ /* 0x004fea000383ffff */
[----:B------:R-:W-:Y:S05]  /*aeb0*/  BRA `(.L_x_199) ;  /* 0xffffff8c009c7947 */ /* 0x000fea000383ffff */
.L_x_66:
[----:B------:R-:W-:-:S07]  /*aec0*/  MOV R0, UR5 ;  /* 0x0000000500007c02 */ /* 0x000fce0008000f00 */
.L_x_200:
[----:B-1----:R1:W2:Y:S02]  /*aed0*/  SYNCS.PHASECHK.TRANS64.TRYWAIT P0, [R0+URZ], R3 ;  /* 0x00000003000075a7 */ /* 0x0022a400080011ff */
[----:B--2---:R-:W-:Y:S05]  /*aee0*/  @!P0 NANOSLEEP.SYNCS 0x989680 ;  /* 0x009896800000895d */ /* 0x004fea0003900000 */
[----:B------:R-:W2:Y:S02]  /*aef0*/  @!P0 SYNCS.PHASECHK.TRANS64 P0, [R0+URZ], R3 ;  /* 0x00000003000085a7 */ /* 0x000ea400080010ff */
[----:B--2---:R-:W-:Y:S05]  /*af00*/  @!P0 BRA `(.L_x_200) ;  /* 0xfffffffc00f08947 */ /* 0x004fea000383ffff */
[----:B------:R-:W-:Y:S05]  /*af10*/  BRA `(.L_x_201) ;  /* 0xffffff8c00ac7947 */ /* 0x000fea000383ffff */
.L_x_67:
[----:B------:R-:W-:-:S07]  /*af20*/  MOV R0, UR5 ;  /* 0x0000000500007c02 */ /* 0x000fce0008000f00 */
.L_x_202:
[----:B-1----:R1:W2:Y:S02]  /*af30*/  SYNCS.PHASECHK.TRANS64.TRYWAIT P0, [R0+URZ], R3 ;  /* 0x00000003000075a7 */ /* 0x0022a400080011ff */
[----:B--2---:R-:W-:Y:S05]  /*af40*/  @!P0 NANOSLEEP.SYNCS 0x989680 ;  /* 0x009896800000895d */ /* 0x004fea0003900000 */
[----:B------:R-:W2:Y:S02]  /*af50*/  @!P0 SYNCS.PHASECHK.TRANS64 P0, [R0+URZ], R3 ;  /* 0x00000003000085a7 */ /* 0x000ea400080010ff */
[----:B--2---:R-:W-:Y:S05]  /*af60*/  @!P0 BRA `(.L_x_202) ;  /* 0xfffffffc00f08947 */ /* 0x004fea000383ffff */
[----:B------:R-:W-:Y:S05]  /*af70*/  BRA `(.L_x_203) ;  /* 0xffffff8c00bc7947 */ /* 0x000fea000383ffff */
.L_x_68:
[----:B------:R-:W-:-:S07]  /*af80*/  MOV R0, UR5 ;  /* 0x0000000500007c02 */ /* 0x000fce0008000f00 */
.L_x_204:
[----:B-1----:R1:W2:Y:S02]  /*af90*/  SYNCS.PHASECHK.TRANS64.TRYWAIT P0, [R0+URZ], R3 ;  /* 0x00000003000075a7 */ /* 0x0022a400080011ff */
[----:B--2---:R-:W-:Y:S05]  /*afa0*/  @!P0 NANOSLEEP.SYNCS 0x989680 ;  /* 0x009896800000895d */ /* 0x004fea0003900000 */
[----:B------:R-:W2:Y:S02]  /*afb0*/  @!P0 SYNCS.PHASECHK.TRANS64 P0, [R0+URZ], R3 ;  /* 0x00000003000085a7 */ /* 0x000ea400080010ff */
[----:B--2---:R-:W-:Y:S05]  /*afc0*/  @!P0 BRA `(.L_x_204) ;  /* 0xfffffffc00f08947 */ /* 0x004fea000383ffff */
[----:B------:R-:W-:Y:S05]  /*afd0*/  BRA `(.L_x_205) ;  /* 0xffffff8c00cc7947 */ /* 0x000fea000383ffff */
.L_x_69:
[----:B------:R-:W-:-:S07]  /*afe0*/  MOV R0, UR5 ;  /* 0x0000000500007c02 */ /* 0x000fce0008000f00 */
.L_x_206:
[----:B-1----:R1:W2:Y:S02]  /*aff0*/  SYNCS.PHASECHK.TRANS64.TRYWAIT P0, [R0+URZ], R3 ;  /* 0x00000003000075a7 */ /* 0x0022a400080011ff */
[----:B--2---:R-:W-:Y:S05]  /*b000*/  @!P0 NANOSLEEP.SYNCS 0x989680 ;  /* 0x009896800000895d */ /* 0x004fea0003900000 */
[----:B------:R-:W2:Y:S02]  /*b010*/  @!P0 SYNCS.PHASECHK.TRANS64 P0, [R0+URZ], R3 ;  /* 0x00000003000085a7 */ /* 0x000ea400080010ff */
[----:B--2---:R-:W-:Y:S05]  /*b020*/  @!P0 BRA `(.L_x_206) ;  /* 0xfffffffc00f08947 */ /* 0x004fea000383ffff */
[----:B------:R-:W-:Y:S05]  /*b030*/  BRA `(.L_x_207) ;  /* 0xffffff8c00dc7947 */ /* 0x000fea000383ffff */
.L_x_70:
[----:B------:R-:W-:-:S07]  /*b040*/  MOV R0, UR5 ;  /* 0x0000000500007c02 */ /* 0x000fce0008000f00 */
.L_x_208:
[----:B-1----:R1:W2:Y:S02]  /*b050*/  SYNCS.PHASECHK.TRANS64.TRYWAIT P0, [R0+URZ], R3 ;  /* 0x00000003000075a7 */ /* 0x0022a400080011ff */
[----:B--2---:R-:W-:Y:S05]  /*b060*/  @!P0 NANOSLEEP.SYNCS 0x989680 ;  /* 0x009896800000895d */ /* 0x004fea0003900000 */
[----:B------:R-:W2:Y:S02]  /*b070*/  @!P0 SYNCS.PHASECHK.TRANS64 P0, [R0+URZ], R3 ;  /* 0x00000003000085a7 */ /* 0x000ea400080010ff */
[----:B--2---:R-:W-:Y:S05]  /*b080*/  @!P0 BRA `(.L_x_208) ;  /* 0xfffffffc00f08947 */ /* 0x004fea000383ffff */
[----:B------:R-:W-:Y:S05]  /*b090*/  BRA `(.L_x_209) ;  /* 0xffffff8c00ec7947 */ /* 0x000fea000383ffff */
.L_x_71:
[----:B------:R-:W-:-:S07]  /*b0a0*/  MOV R0, UR5 ;  /* 0x0000000500007c02 */ /* 0x000fce0008000f00 */
.L_x_210:
[----:B-1----:R1:W2:Y:S02]  /*b0b0*/  SYNCS.PHASECHK.TRANS64.TRYWAIT P0, [R0+URZ], R3 ;  /* 0x00000003000075a7 */ /* 0x0022a400080011ff */
[----:B--2---:R-:W-:Y:S05]  /*b0c0*/  @!P0 NANOSLEEP.SYNCS 0x989680 ;  /* 0x009896800000895d */ /* 0x004fea0003900000 */
[----:B------:R-:W2:Y:S02]  /*b0d0*/  @!P0 SYNCS.PHASECHK.TRANS64 P0, [R0+URZ], R3 ;  /* 0x00000003000085a7 */ /* 0x000ea400080010ff */
[----:B--2---:R-:W-:Y:S05]  /*b0e0*/  @!P0 BRA `(.L_x_210) ;  /* 0xfffffffc00f08947 */ /* 0x004fea000383ffff */
[----:B------:R-:W-:Y:S05]  /*b0f0*/  BRA `(.L_x_211) ;  /* 0xffffff8c00fc7947 */ /* 0x000fea000383ffff */
.L_x_74:
[----:B------:R-:W-:-:S07]  /*b100*/  MOV R4, UR4 ;  /* 0x0000000400047c02 */ /* 0x000fce0008000f00 */
.L_x_212:
[----:B--2---:R2:W3:Y:S02]  /*b110*/  SYNCS.PHASECHK.TRANS64.TRYWAIT P1, [R4+URZ+0x238], R7 ;  /* 0x00023807040075a7 */ /* 0x0044e400080211ff */
[----:B---3--:R-:W-:Y:S05]  /*b120*/  @!P1 NANOSLEEP.SYNCS 0x989680 ;  /* 0x009896800000995d */ /* 0x008fea0003900000 */
[----:B------:R-:W3:Y:S02]  /*b130*/  @!P1 SYNCS.PHASECHK.TRANS64 P1, [R4+URZ+0x238], R7 ;  /* 0x00023807040095a7 */ /* 0x000ee400080210ff */
[----:B---3--:R-:W-:Y:S05]  /*b140*/  @!P1 BRA `(.L_x_212) ;  /* 0xfffffffc00f09947 */ /* 0x008fea000383ffff */
[----:B------:R-:W-:Y:S05]  /*b150*/  BRA `(.L_x_213) ;  /* 0xffffff9000647947 */ /* 0x000fea000383ffff */
.L_x_75:
[----:B--2---:R-:W-:-:S07]  /*b160*/  MOV R4, UR4 ;  /* 0x0000000400047c02 */ /* 0x004fce0008000f00 */
.L_x_214:
[----:B--2---:R2:W3:Y:S02]  /*b170*/  SYNCS.PHASECHK.TRANS64.TRYWAIT P1, [R4+URZ+0x230], R5 ;  /* 0x00023005040075a7 */ /* 0x0044e400080211ff */
[----:B---3--:R-:W-:Y:S05]  /*b180*/  @!P1 NANOSLEEP.SYNCS 0x989680 ;  /* 0x009896800000995d */ /* 0x008fea0003900000 */
[----:B------:R-:W3:Y:S02]  /*b190*/  @!P1 SYNCS.PHASECHK.TRANS64 P1, [R4+URZ+0x230], R5 ;  /* 0x00023005040095a7 */ /* 0x000ee400080210ff */
[----:B---3--:R-:W-:Y:S05]  /*b1a0*/  @!P1 BRA `(.L_x_214) ;  /* 0xfffffffc00f09947 */ /* 0x008fea000383ffff */
[----:B------:R-:W-:Y:S05]  /*b1b0*/  BRA `(.L_x_215) ;  /* 0xffffff90006c7947 */ /* 0x000fea000383ffff */
.L_x_85:
[----:B--2---:R-:W-:-:S04]  /*b1c0*/  MOV R5, UR5 ;  /* 0x0000000500057c02 */ /* 0x004fc80008000f00 */
[----:B------:R2:W3:Y:S03]  /*b1d0*/  SYNCS.PHASECHK.TRANS64.TRYWAIT P0, [R5+URZ+0x8], R6 ;  /* 0x00000806050075a7 */ /* 0x0004e600080011ff */
[----:B---3--:R-:W-:Y:S05]  /*b1e0*/  @!P0 NANOSLEEP.SYNCS 0x989680 ;  /* 0x009896800000895d */ /* 0x008fea0003900000 */
[----:B------:R-:W3:Y:S02]  /*b1f0*/  @!P0 SYNCS.PHASECHK.TRANS64 P0, [R5+URZ+0x8], R6 ;  /* 0x00000806050085a7 */ /* 0x000ee400080010ff */
[----:B---3--:R-:W-:Y:S05]  /*b200*/  @!P0 BRA `(.L_x_85) ;  /* 0xfffffffc00ec8947 */ /* 0x008fea000383ffff */
[----:B------:R-:W-:Y:S05]  /*b210*/  BRA `(.L_x_84) ;  /* 0xffffff9400347947 */ /* 0x000fea000383ffff */
.L_x_87:
[----:B------:R-:W-:Y:S01]  /*b220*/  BSSY B0, `(.L_x_216) ;  /* 0x0000006000007945 */ /* 0x000fe20003800000 */
[----:B------:R-:W-:-:S07]  /*b230*/  MOV R15, 0xffffffff ;  /* 0xffffffff000f7802 */ /* 0x000fce0000000f00 */
[----:B-12--5:R-:W-:Y:S05]  /*b240*/  WARPSYNC.COLLECTIVE R15, `(.L_x_217) ;  /* 0x000000000f0c7348 */ /* 0x026fea0003c00000 */
[----:B------:R-:W-:Y:S02]  /*b250*/  ELECT P6, UR79, PT ;  /* 0x00000000004f782f */ /* 0x000fe400038c0000 */
[----:B------:R-:W-:Y:S01]  /*b260*/  MOV R14, UR79 ;  /* 0x0000004f000e7c02 */ /* 0x000fe20008000f00 */
[----:B-12--5:R-:W-:Y:S10]  /*b270*/  ENDCOLLECTIVE ;  /* 0x000000000000791b */ /* 0x026ff40003800000 */
.L_x_217:
[----:B------:R-:W-:Y:S05]  /*b280*/  BSYNC B0 ;  /* 0x0000000000007941 */ /* 0x000fea0003800000 */
.L_x_216:
[----:B------:R-:W-:Y:S05]  /*b290*/  BRA `(.L_x_218) ;  /* 0xffffff9400647947 */ /* 0x000fea000383ffff */
.L_x_89:
[----:B--2---:R-:W-:-:S04]  /*b2a0*/  MOV R3, UR5 ;  /* 0x0000000500037c02 */ /* 0x004fc80008000f00 */
[----:B------:R2:W3:Y:S03]  /*b2b0*/  SYNCS.PHASECHK.TRANS64.TRYWAIT P0, [R3+URZ+0x8], R4 ;  /* 0x00000804030075a7 */ /* 0x0004e600080011ff */
[----:B---3--:R-:W-:Y:S05]  /*b2c0*/  @!P0 NANOSLEEP.SYNCS 0x989680 ;  /* 0x009896800000895d */ /* 0x008fea0003900000 */
[----:B------:R-:W3:Y:S02]  /*b2d0*/  @!P0 SYNCS.PHASECHK.TRANS64 P0, [R3+URZ+0x8], R4 ;  /* 0x00000804030085a7 */ /* 0x000ee400080010ff */
[----:B---3--:R-:W-:Y:S05]  /*b2e0*/  @!P0 BRA `(.L_x_89) ;  /* 0xfffffffc00ec8947 */ /* 0x008fea000383ffff */
[----:B------:R-:W-:Y:S05]  /*b2f0*/  BRA `(.L_x_88) ;  /* 0xffffff9400687947 */ /* 0x000fea000383ffff */
.L_x_90:
[----:B------:R-:W-:-:S07]  /*b300*/  MOV R4, UR14 ;  /* 0x0000000e00047c02 */ /* 0x000fce0008000f00 */
.L_x_219:
[----:B-1----:R1:W2:Y:S02]  /*b310*/  SYNCS.PHASECHK.TRANS64.TRYWAIT P0, [R4+URZ+0x230], R5 ;  /* 0x00023005040075a7 */ /* 0x0022a400080011ff */
[----:B--2---:R-:W-:Y:S05]  /*b320*/  @!P0 NANOSLEEP.SYNCS 0x989680 ;  /* 0x009896800000895d */ /* 0x004fea0003900000 */
[----:B------:R-:W2:Y:S02]  /*b330*/  @!P0 SYNCS.PHASECHK.TRANS64 P0, [R4+URZ+0x230], R5 ;  /* 0x00023005040085a7 */ /* 0x000ea400080010ff */
[----:B--2---:R-:W-:Y:S05]  /*b340*/  @!P0 BRA `(.L_x_219) ;  /* 0xfffffffc00f08947 */ /* 0x004fea000383ffff */
[----:B------:R-:W-:Y:S05]  /*b350*/  BRA `(.L_x_220) ;  /* 0xffffff9800487947 */ /* 0x000fea000383ffff */
.L_x_92:
[----:B------:R-:W-:-:S07]  /*b360*/  MOV R4, UR19 ;  /* 0x0000001300047c02 */ /* 0x000fce0008000f00 */
.L_x_221:
[----:B-1----:R1:W2:Y:S02]  /*b370*/  SYNCS.PHASECHK.TRANS64.TRYWAIT P0, [R4+URZ+0x250], R5 ;  /* 0x00025005040075a7 */ /* 0x0022a400080011ff */
[----:B--2---:R-:W-:Y:S05]  /*b380*/  @!P0 NANOSLEEP.SYNCS 0x989680 ;  /* 0x009896800000895d */ /* 0x004fea0003900000 */
[----:B------:R-:W2:Y:S02]  /*b390*/  @!P0 SYNCS.PHASECHK.TRANS64 P0, [R4+URZ+0x250], R5 ;  /* 0x00025005040085a7 */ /* 0x000ea400080010ff */
[----:B--2---:R-:W-:Y:S05]  /*b3a0*/  @!P0 BRA `(.L_x_221) ;  /* 0xfffffffc00f08947 */ /* 0x004fea000383ffff */
[----:B------:R-:W-:Y:S05]  /*b3b0*/  BRA `(.L_x_91) ;  /* 0xffffff9800687947 */ /* 0x000fea000383ffff */
.L_x_96:
[----:B-1----:R-:W-:Y:S07]  /*b3c0*/  MOV R4, UR11 ;  /* 0x0000000b00047c02 */ /* 0x002fee0008000f00 */
.L_x_222:
[----:B-1----:R1:W2:Y:S02]  /*b3d0*/  SYNCS.PHASECHK.TRANS64.TRYWAIT P0, [R4+URZ], R7 ;  /* 0x00000007040075a7 */ /* 0x0022a400080011ff */
[----:B--2---:R-:W-:Y:S05]  /*b3e0*/  @!P0 NANOSLEEP.SYNCS 0x989680 ;  /* 0x009896800000895d */ /* 0x004fea0003900000 */
[----:B------:R-:W2:Y:S02]  /*b3f0*/  @!P0 SYNCS.PHASECHK.TRANS64 P0, [R4+URZ], R7 ;  /* 0x00000007040085a7 */ /* 0x000ea400080010ff */
[----:B--2---:R-:W-:Y:S05]  /*b400*/  @!P0 BRA `(.L_x_222) ;  /* 0xfffffffc00f08947 */ /* 0x004fea000383ffff */
[----:B------:R-:W-:Y:S05]  /*b410*/  BRA `(.L_x_95) ;  /* 0xffffff98008c7947 */ /* 0x000fea000383ffff */
.L_x_100:
[----:B--2---:R-:W-:-:S07]  /*b420*/  MOV R0, UR4 ;  /* 0x0000000400007c02 */ /* 0x004fce0008000f00 */
.L_x_223:
[----:B-1----:R1:W2:Y:S02]  /*b430*/  SYNCS.PHASECHK.TRANS64.TRYWAIT P0, [R0+URZ], R5 ;  /* 0x00000005000075a7 */ /* 0x0022a400080011ff */
[----:B--2---:R-:W-:Y:S05]  /*b440*/  @!P0 NANOSLEEP.SYNCS 0x989680 ;  /* 0x009896800000895d */ /* 0x004fea0003900000 */
[----:B------:R-:W2:Y:S02]  /*b450*/  @!P0 SYNCS.PHASECHK.TRANS64 P0, [R0+URZ], R5 ;  /* 0x00000005000085a7 */ /* 0x000ea400080010ff */
[----:B--2---:R-:W-:Y:S05]  /*b460*/  @!P0 BRA `(.L_x_223) ;  /* 0xfffffffc00f08947 */ /* 0x004fea000383ffff */
[----:B------:R-:W-:Y:S05]  /*b470*/  BRA `(.L_x_224) ;  /* 0xffffff9c00407947 */ /* 0x000fea000383ffff */
.L_x_103:
[----:B------:R-:W-:-:S07]  /*b480*/  MOV R0, UR14 ;  /* 0x0000000e00007c02 */ /* 0x000fce0008000f00 */
.L_x_225:
[----:B-1----:R1:W2:Y:S02]  /*b490*/  SYNCS.PHASECHK.TRANS64.TRYWAIT P1, [R0+URZ+0x260], R5 ;  /* 0x00026005000075a7 */ /* 0x0022a400080211ff */
[----:B--2---:R-:W-:Y:S05]  /*b4a0*/  @!P1 NANOSLEEP.SYNCS 0x989680 ;  /* 0x009896800000995d */ /* 0x004fea0003900000 */
[----:B------:R-:W2:Y:S02]  /*b4b0*/  @!P1 SYNCS.PHASECHK.TRANS64 P1, [R0+URZ+0x260], R5 ;  /* 0x00026005000095a7 */ /* 0x000ea400080210ff */
[----:B--2---:R-:W-:Y:S05]  /*b4c0*/  @!P1 BRA `(.L_x_225) ;  /* 0xfffffffc00f09947 */ /* 0x004fea000383ffff */
[----:B------:R-:W-:Y:S05]  /*b4d0*/  BRA `(.L_x_226) ;  /* 0xffffff9c008c7947 */ /* 0x000fea000383ffff */
.L_x_108:
[----:B------:R-:W-:Y:S07]  /*b4e0*/  MOV R2, UR25 ;  /* 0x0000001900027c02 */ /* 0x000fee0008000f00 */
.L_x_227:
[----:B--2---:R2:W3:Y:S02]  /*b4f0*/  SYNCS.PHASECHK.TRANS64.TRYWAIT P0, [R2+URZ+0x230], R3 ;  /* 0x00023003020075a7 */ /* 0x0044e400080011ff */
[----:B---3--:R-:W-:Y:S05]  /*b500*/  @!P0 NANOSLEEP.SYNCS 0x989680 ;  /* 0x009896800000895d */ /* 0x008fea0003900000 */
[----:B------:R-:W3:Y:S02]  /*b510*/  @!P0 SYNCS.PHASECHK.TRANS64 P0, [R2+URZ+0x230], R3 ;  /* 0x00023003020085a7 */ /* 0x000ee400080010ff */
[----:B---3--:R-:W-:Y:S05]  /*b520*/  @!P0 BRA `(.L_x_227) ;  /* 0xfffffffc00f08947 */ /* 0x008fea000383ffff */
[----:B------:R-:W-:Y:S05]  /*b530*/  BRA `(.L_x_228) ;  /* 0xffffffa000cc7947 */ /* 0x000fea000383ffff */
.L_x_111:
[----:B------:R-:W-:Y:S07]  /*b540*/  MOV R2, UR25 ;  /* 0x0000001900027c02 */ /* 0x000fee0008000f00 */
.L_x_229:
[----:B-1----:R1:W2:Y:S02]  /*b550*/  SYNCS.PHASECHK.TRANS64.TRYWAIT P2, [R2+URZ+0x228], R3 ;  /* 0x00022803020075a7 */ /* 0x0022a400080411ff */
[----:B--2---:R-:W-:Y:S05]  /*b560*/  @!P2 NANOSLEEP.SYNCS 0x989680 ;  /* 0x009896800000a95d */ /* 0x004fea0003900000 */
[----:B------:R-:W2:Y:S02]  /*b570*/  @!P2 SYNCS.PHASECHK.TRANS64 P2, [R2+URZ+0x228], R3 ;  /* 0x000228030200a5a7 */ /* 0x000ea400080410ff */
[----:B--2---:R-:W-:Y:S05]  /*b580*/  @!P2 BRA `(.L_x_229) ;  /* 0xfffffffc00f0a947 */ /* 0x004fea000383ffff */
[----:B------:R-:W-:Y:S05]  /*b590*/  BRA `(.L_x_110) ;  /* 0xffffffa800307947 */ /* 0x000fea000383ffff */
.L_x_114:
[----:B-1----:R-:W-:Y:S07]  /*b5a0*/  MOV R3, UR25 ;  /* 0x0000001900037c02 */ /* 0x002fee0008000f00 */
.L_x_230:
[----:B-1----:R1:W2:Y:S02]  /*b5b0*/  SYNCS.PHASECHK.TRANS64.TRYWAIT P1, [R3+URZ+0x210], R8 ;  /* 0x00021008030075a7 */ /* 0x0022a400080211ff */
[----:B--2---:R-:W-:Y:S05]  /*b5c0*/  @!P1 NANOSLEEP.SYNCS 0x989680 ;  /* 0x009896800000995d */ /* 0x004fea0003900000 */
[----:B------:R-:W2:Y:S02]  /*b5d0*/  @!P1 SYNCS.PHASECHK.TRANS64 P1, [R3+URZ+0x210], R8 ;  /* 0x00021008030095a7 */ /* 0x000ea400080210ff */
[----:B--2---:R-:W-:Y:S05]  /*b5e0*/  @!P1 BRA `(.L_x_230) ;  /* 0xfffffffc00f09947 */ /* 0x004fea000383ffff */
[----:B------:R-:W-:Y:S05]  /*b5f0*/  BRA `(.L_x_231) ;  /* 0xffffffa800c07947 */ /* 0x000fea000383ffff */
.L_x_115:
[----:B------:R-:W-:Y:S07]  /*b600*/  MOV R3, UR25 ;  /* 0x0000001900037c02 */ /* 0x000fee0008000f00 */
.L_x_232:
[----:B-1----:R1:W2:Y:S02]  /*b610*/  SYNCS.PHASECHK.TRANS64.TRYWAIT P0, [R3+URZ+0x218], R8 ;  /* 0x00021808030075a7 */ /* 0x0022a400080011ff */
[----:B--2---:R-:W-:Y:S05]  /*b620*/  @!P0 NANOSLEEP.SYNCS 0x989680 ;  /* 0x009896800000895d */ /* 0x004fea0003900000 */
[----:B------:R-:W2:Y:S02]  /*b630*/  @!P0 SYNCS.PHASECHK.TRANS64 P0, [R3+URZ+0x218], R8 ;  /* 0x00021808030085a7 */ /* 0x000ea400080010ff */
[----:B--2---:R-:W-:Y:S05]  /*b640*/  @!P0 BRA `(.L_x_232) ;  /* 0xfffffffc00f08947 */ /* 0x004fea000383ffff */
[----:B------:R-:W-:Y:S05]  /*b650*/  BRA `(.L_x_233) ;  /* 0xffffffac00007947 */ /* 0x000fea000383ffff */
.L_x_117:
[----:B--2---:R-:W-:-:S07]  /*b660*/  MOV R0, UR25 ;  /* 0x0000001900007c02 */ /* 0x004fce0008000f00 */
.L_x_234:
[----:B-1----:R1:W2:Y:S02]  /*b670*/  SYNCS.PHASECHK.TRANS64.TRYWAIT P0, [R0+URZ+0x210], R3 ;  /* 0x00021003000075a7 */ /* 0x0022a400080011ff */
[----:B--2---:R-:W-:Y:S05]  /*b680*/  @!P0 NANOSLEEP.SYNCS 0x989680 ;  /* 0x009896800000895d */ /* 0x004fea0003900000 */
[----:B------:R-:W2:Y:S02]  /*b690*/  @!P0 SYNCS.PHASECHK.TRANS64 P0, [R0+URZ+0x210], R3 ;  /* 0x00021003000085a7 */ /* 0x000ea400080010ff */
[----:B--2---:R-:W-:Y:S05]  /*b6a0*/  @!P0 BRA `(.L_x_234) ;  /* 0xfffffffc00f08947 */ /* 0x004fea000383ffff */
[----:B------:R-:W-:Y:S05]  /*b6b0*/  BRA `(.L_x_235) ;  /* 0xffffffac006c7947 */ /* 0x000fea000383ffff */
.L_x_119:
[----:B------:R-:W-:Y:S07]  /*b6c0*/  MOV R0, UR49 ;  /* 0x0000003100007c02 */ /* 0x000fee0008000f00 */
.L_x_236:
[----:B--2---:R2:W3:Y:S02]  /*b6d0*/  SYNCS.PHASECHK.TRANS64.TRYWAIT P0, [R0+URZ+0x230], R3 ;  /* 0x00023003000075a7 */ /* 0x0044e400080011ff */
[----:B---3--:R-:W-:Y:S05]  /*b6e0*/  @!P0 NANOSLEEP.SYNCS 0x989680 ;  /* 0x009896800000895d */ /* 0x008fea0003900000 */
[----:B------:R-:W3:Y:S02]  /*b6f0*/  @!P0 SYNCS.PHASECHK.TRANS64 P0, [R0+URZ+0x230], R3 ;  /* 0x00023003000085a7 */ /* 0x000ee400080010ff */
[----:B---3--:R-:W-:Y:S05]  /*b700*/  @!P0 BRA `(.L_x_236) ;  /* 0xfffffffc00f08947 */ /* 0x008fea000383ffff */
[----:B------:R-:W-:Y:S05]  /*b710*/  BRA `(.L_x_237) ;  /* 0xffffffb0004c7947 */ /* 0x000fea000383ffff */
.L_x_130:
[----:B---3--:R3:W1:Y:S02]  /*b720*/  SYNCS.PHASECHK.TRANS64.TRYWAIT P1, [R0+URZ+0x200], R3 ;  /* 0x00020003000075a7 */ /* 0x00866400080211ff */
[----:B-1----:R-:W-:Y:S05]  /*b730*/  @!P1 NANOSLEEP.SYNCS 0x989680 ;  /* 0x009896800000995d */ /* 0x002fea0003900000 */
[----:B------:R-:W1:Y:S02]  /*b740*/  @!P1 SYNCS.PHASECHK.TRANS64 P1, [R0+URZ+0x200], R3 ;  /* 0x00020003000095a7 */ /* 0x000e6400080210ff */
[----:B-1----:R-:W-:Y:S05]  /*b750*/  @!P1 BRA `(.L_x_130) ;  /* 0xfffffffc00f09947 */ /* 0x002fea000383ffff */
[----:B------:R-:W-:Y:S05]  /*b760*/  BRA `(.L_x_129) ;  /* 0xffffffc000347947 */ /* 0x000fea000383ffff */
.L_x_132:
[----:B----4-:R4:W1:Y:S02]  /*b770*/  SYNCS.PHASECHK.TRANS64.TRYWAIT P0, [R187+URZ+0x240], R4 ;  /* 0x00024004bb0075a7 */ /* 0x01086400080011ff */
[----:B-1----:R-:W-:Y:S05]  /*b780*/  @!P0 NANOSLEEP.SYNCS 0x989680 ;  /* 0x009896800000895d */ /* 0x002fea0003900000 */
[----:B------:R-:W1:Y:S02]  /*b790*/  @!P0 SYNCS.PHASECHK.TRANS64 P0, [R187+URZ+0x240], R4 ;  /* 0x00024004bb0085a7 */ /* 0x000e6400080010ff */
[----:B-1----:R-:W-:Y:S05]  /*b7a0*/  @!P0 BRA `(.L_x_132) ;  /* 0xfffffffc00f08947 */ /* 0x002fea000383ffff */
[----:B------:R-:W-:Y:S05]  /*b7b0*/  BRA `(.L_x_131) ;  /* 0xffffffc0008c7947 */ /* 0x000fea000383ffff */
.L_x_141:
[----:B---3--:R3:W4:Y:S02]  /*b7c0*/  SYNCS.PHASECHK.TRANS64.TRYWAIT P0, [R199+URZ+0x200], R2 ;  /* 0x00020002c70075a7 */ /* 0x00872400080011ff */
[----:B----4-:R-:W-:Y:S05]  /*b7d0*/  @!P0 NANOSLEEP.SYNCS 0x989680 ;  /* 0x009896800000895d */ /* 0x010fea0003900000 */
[----:B------:R-:W4:Y:S02]  /*b7e0*/  @!P0 SYNCS.PHASECHK.TRANS64 P0, [R199+URZ+0x200], R2 ;  /* 0x00020002c70085a7 */ /* 0x000f2400080010ff */
[----:B----4-:R-:W-:Y:S05]  /*b7f0*/  @!P0 BRA `(.L_x_141) ;  /* 0xfffffffc00f08947 */ /* 0x010fea000383ffff */
[----:B------:R-:W-:Y:S05]  /*b800*/  BRA `(.L_x_140) ;  /* 0xffffffd400a47947 */ /* 0x000fea000383ffff */
        .weak           $__internal_0_$__cuda_sm10x_tcgen05_guardrail_trap_col_being_dealloced_not_returned_by_alloc
        .type           $__internal_0_$__cuda_sm10x_tcgen05_guardrail_trap_col_being_dealloced_not_returned_by_alloc,@function
        .size           $__internal_0_$__cuda_sm10x_tcgen05_guardrail_trap_col_being_dealloced_not_returned_by_alloc,($__internal_1_$__cuda_sm10x_tcgen05_guardrail_trap_phase_invalid_during_alloc - $__internal_0_$__cuda_sm10x_tcgen05_guardrail_trap_col_being_dealloced_not_returned_by_alloc)
$__internal_0_$__cuda_sm10x_tcgen05_guardrail_trap_col_being_dealloced_not_returned_by_alloc:
[----:B------:R-:W-:Y:S05]  /*b810*/  BPT.TRAP 0x1 ;  /* 0x000000040000795c */ /* 0x000fea0000300000 */
[----:B------:R-:W-:-:S04]  /*b820*/  HFMA2 R3, -RZ, RZ, 0, 0 ;  /* 0x00000000ff037431 */ /* 0x000fc800000001ff */
[----:B------:R-:W-:Y:S05]  /*b830*/  RET.REL.NODEC R2 `(_ZN7cutlass13device_kernelINS_4conv6kernel13ConvUniversalINS1_16ConvProblemShapeILNS1_8OperatorE1ELi2EEENS1_10collective14CollectiveConvINS1_47MainloopSm100TmaUmmaWarpSpecializedImplicitGemmILS5_1ELi32ELi2ELi1ELi2EN4cute5tupleIJNSA_1CILi2EEENSC_ILi1EEESE_EEEEENSB_IJNSC_ILi256EEENSC_ILi128EEENSB_IJNSC_ILi32EEEEEEEEENS_12float_e4m3_tESM_NSA_8TiledMMAINSA_8MMA_AtomIJNSA_10MMA_TraitsINSA_25SM100_MMA_F8F6F4_2x1SM_SSEJSM_SM_fSH_SI_NSA_17integral_constantINSA_4UMMA5MajorELST_0EEENSR_IST_LST_1EEENSR_INSS_7ScaleInELSW_0EEESX_EEEEEENSA_6LayoutINSB_IJSE_SE_SE_EEENSB_IJNSC_ILi0EEES12_S12_EEEEENSB_IJNSA_10UnderscoreES15_S15_EEEEENS7_6detail27Sm100ImplicitGemmTileTraitsINSA_25SM100_TMA_2SM_LOAD_IM2COLENSA_14ComposedLayoutINSA_7SwizzleILi1ELi4ELi3EEENSA_18smem_ptr_flag_bitsILi8EEENS10_INSB_IJNSC_ILi8EEESJ_EEENSB_IJSJ_SE_EEEEEEEvEENS19_INSA_18SM100_TMA_2SM_LOADENS1B_INS1C_ILi2ELi4ELi3EEES1F_NS10_INSB_IJNSC_ILi64EEES1G_EEENSB_IJSE_S1O_EEEEEEEvEEEENS_8epilogue10collective18CollectiveEpilogueINS1V_23Sm100TmaWarpSpecializedILi2ELi2ELi64ELb0ELb0EEEJNSB_IJSI_SI_SK_EEENSB_IJNS10_ISI_SE_EENS10_IS1O_SE_EEEEESM_NSB_IJNSB_IJlllEEESE_S12_EEESM_S25_NS1V_6fusion15FusionCallbacksIS1Z_NS26_17LinearCombinationISM_fSM_fLNS_15FloatRoundStyleE2EEES20_S23_JEEENSA_5SM1004TMEM4LOAD26SM100_TMEM_LOAD_32dp32b64xENSA_20SM90_TMA_LOAD_IM2COLENS1B_IS1N_S1F_NS10_INSB_IJS1G_S1O_EEENSB_IJS1O_SE_EEEEEEENSA_39AutoVectorizingCopyWithAssumedAlignmentILi128EEENSA_21SM90_TMA_STORE_IM2COLES2K_S2M_S2M_EEEvvEEEEvNT_6ParamsE) ;  /* 0xffffff4402f07950 */ /* 0x000fea0003c3ffff */
        .weak           $__internal_1_$__cuda_sm10x_tcgen05_guardrail_trap_phase_invalid_during_alloc
        .type           $__internal_1_$__cuda_sm10x_tcgen05_guardrail_trap_phase_invalid_during_alloc,@function
        .size           $__internal_1_$__cuda_sm10x_tcgen05_guardrail_trap_phase_invalid_during_alloc,($__internal_2_$__cuda_sm10x_tcgen05_guardrail_trap_unallocated_columns_being_dealloced - $__internal_1_$__cuda_sm10x_tcgen05_guardrail_trap_phase_invalid_during_alloc)
$__internal_1_$__cuda_sm10x_tcgen05_guardrail_trap_phase_invalid_during_alloc:
[----:B------:R-:W-:Y:S05]  /*b840*/  BPT.TRAP 0x1 ;  /* 0x000000040000795c */ /* 0x000fea0000300000 */
[----:B------:R-:W-:-:S04]  /*b850*/  MOV R5, 0x0 ;  /* 0x0000000000057802 */ /* 0x000fc80000000f00 */
[----:B------:R-:W-:Y:S05]  /*b860*/  RET.REL.NODEC R4 `(_ZN7cutlass13device_kernelINS_4conv6kernel13ConvUniversalINS1_16ConvProblemShapeILNS1_8OperatorE1ELi2EEENS1_10collective14CollectiveConvINS1_47MainloopSm100TmaUmmaWarpSpecializedImplicitGemmILS5_1ELi32ELi2ELi1ELi2EN4cute5tupleIJNSA_1CILi2EEENSC_ILi1EEESE_EEEEENSB_IJNSC_ILi256EEENSC_ILi128EEENSB_IJNSC_ILi32EEEEEEEEENS_12float_e4m3_tESM_NSA_8TiledMMAINSA_8MMA_AtomIJNSA_10MMA_TraitsINSA_25SM100_MMA_F8F6F4_2x1SM_SSEJSM_SM_fSH_SI_NSA_17integral_constantINSA_4UMMA5MajorELST_0EEENSR_IST_LST_1EEENSR_INSS_7ScaleInELSW_0EEESX_EEEEEENSA_6LayoutINSB_IJSE_SE_SE_EEENSB_IJNSC_ILi0EEES12_S12_EEEEENSB_IJNSA_10UnderscoreES15_S15_EEEEENS7_6detail27Sm100ImplicitGemmTileTraitsINSA_25SM100_TMA_2SM_LOAD_IM2COLENSA_14ComposedLayoutINSA_7SwizzleILi1ELi4ELi3EEENSA_18smem_ptr_flag_bitsILi8EEENS10_INSB_IJNSC_ILi8EEESJ_EEENSB_IJSJ_SE_EEEEEEEvEENS19_INSA_18SM100_TMA_2SM_LOADENS1B_INS1C_ILi2ELi4ELi3EEES1F_NS10_INSB_IJNSC_ILi64EEES1G_EEENSB_IJSE_S1O_EEEEEEEvEEEENS_8epilogue10collective18CollectiveEpilogueINS1V_23Sm100TmaWarpSpecializedILi2ELi2ELi64ELb0ELb0EEEJNSB_IJSI_SI_SK_EEENSB_IJNS10_ISI_SE_EENS10_IS1O_SE_EEEEESM_NSB_IJNSB_IJlllEEESE_S12_EEESM_S25_NS1V_6fusion15FusionCallbacksIS1Z_NS26_17LinearCombinationISM_fSM_fLNS_15FloatRoundStyleE2EEES20_S23_JEEENSA_5SM1004TMEM4LOAD26SM100_TMEM_LOAD_32dp32b64xENSA_20SM90_TMA_LOAD_IM2COLENS1B_IS1N_S1F_NS10_INSB_IJS1G_S1O_EEENSB_IJS1O_SE_EEEEEEENSA_39AutoVectorizingCopyWithAssumedAlignmentILi128EEENSA_21SM90_TMA_STORE_IM2COLES2K_S2M_S2M_EEEvvEEEEvNT_6ParamsE) ;  /* 0xffffff4404e47950 */ /* 0x000fea0003c3ffff */
        .weak           $__internal_2_$__cuda_sm10x_tcgen05_guardrail_trap_unallocated_columns_being_dealloced
        .type           $__internal_2_$__cuda_sm10x_tcgen05_guardrail_trap_unallocated_columns_being_dealloced,@function
        .size           $__internal_2_$__cuda_sm10x_tcgen05_guardrail_trap_unallocated_columns_being_dealloced,(.L_x_239 - $__internal_2_$__cuda_sm10x_tcgen05_guardrail_trap_unallocated_columns_being_dealloced)
$__internal_2_$__cuda_sm10x_tcgen05_guardrail_trap_unallocated_columns_being_dealloced:
[----:B------:R-:W-:Y:S05]  /*b870*/  BPT.TRAP 0x1 ;  /* 0x000000040000795c */ /* 0x000fea0000300000 */
[----:B------:R-:W-:-:S04]  /*b880*/  HFMA2 R3, -RZ, RZ, 0, 0 ;  /* 0x00000000ff037431 */ /* 0x000fc800000001ff */
[----:B------:R-:W-:Y:S05]  /*b890*/  RET.REL.NODEC R2 `(_ZN7cutlass13device_kernelINS_4conv6kernel13ConvUniversalINS1_16ConvProblemShapeILNS1_8OperatorE1ELi2EEENS1_10collective14CollectiveConvINS1_47MainloopSm100TmaUmmaWarpSpecializedImplicitGemmILS5_1ELi32ELi2ELi1ELi2EN4cute5tupleIJNSA_1CILi2EEENSC_ILi1EEESE_EEEEENSB_IJNSC_ILi256EEENSC_ILi128EEENSB_IJNSC_ILi32EEEEEEEEENS_12float_e4m3_tESM_NSA_8TiledMMAINSA_8MMA_AtomIJNSA_10MMA_TraitsINSA_25SM100_MMA_F8F6F4_2x1SM_SSEJSM_SM_fSH_SI_NSA_17integral_constantINSA_4UMMA5MajorELST_0EEENSR_IST_LST_1EEENSR_INSS_7ScaleInELSW_0EEESX_EEEEEENSA_6LayoutINSB_IJSE_SE_SE_EEENSB_IJNSC_ILi0EEES12_S12_EEEEENSB_IJNSA_10UnderscoreES15_S15_EEEEENS7_6detail27Sm100ImplicitGemmTileTraitsINSA_25SM100_TMA_2SM_LOAD_IM2COLENSA_14ComposedLayoutINSA_7SwizzleILi1ELi4ELi3EEENSA_18smem_ptr_flag_bitsILi8EEENS10_INSB_IJNSC_ILi8EEESJ_EEENSB_IJSJ_SE_EEEEEEEvEENS19_INSA_18SM100_TMA_2SM_LOADENS1B_INS1C_ILi2ELi4ELi3EEES1F_NS10_INSB_IJNSC_ILi64EEES1G_EEENSB_IJSE_S1O_EEEEEEEvEEEENS_8epilogue10collective18CollectiveEpilogueINS1V_23Sm100TmaWarpSpecializedILi2ELi2ELi64ELb0ELb0EEEJNSB_IJSI_SI_SK_EEENSB_IJNS10_ISI_SE_EENS10_IS1O_SE_EEEEESM_NSB_IJNSB_IJlllEEESE_S12_EEESM_S25_NS1V_6fusion15FusionCallbacksIS1Z_NS26_17LinearCombinationISM_fSM_fLNS_15FloatRoundStyleE2EEES20_S23_JEEENSA_5SM1004TMEM4LOAD26SM100_TMEM_LOAD_32dp32b64xENSA_20SM90_TMA_LOAD_IM2COLENS1B_IS1N_S1F_NS10_INSB_IJS1G_S1O_EEENSB_IJS1O_SE_EEEEEEENSA_39AutoVectorizingCopyWithAssumedAlignmentILi128EEENSA_21SM90_TMA_STORE_IM2COLES2K_S2M_S2M_EEEvvEEEEvNT_6ParamsE) ;  /* 0xffffff4402d87950 */ /* 0x000fea0003c3ffff */
.L_x_238:
[----:B------:R-:W-:-:S00]  /*b8a0*/  BRA `(.L_x_238) ;  /* 0xfffffffc00fc7947 */ /* 0x000fc0000383ffff */
[----:B------:R-:W-:-:S00]  /*b8b0*/  NOP ;  /* 0x0000000000007918 */ /* 0x000fc00000000000 */
        /* <DEDUP_REMOVED lines=12> */
.L_x_239:


//--------------------- .nv.global.init           --------------------------
	.section	.nv.global.init,"aw",@progbits
.nv.global.init:
	.type		$str$29,@object
	.size		$str$29,($str$30 - $str$29)
$str$29:
        /*0000*/ 	.byte	0x28, 0x61, 0x64, 0x64, 0x72, 0x65, 0x73, 0x73, 0x20, 0x26, 0x20, 0x6d, 0x61, 0x73, 0x6b, 0x29
        /*0010*/ 	.byte	0x20, 0x3d, 0x3d, 0x20, 0x30, 0x00
	.type		$str$30,@object
	.size		$str$30,($str$28 - $str$30)
$str$30:
        /*0016*/ 	.byte	0x2f, 0x74, 0x6d, 0x70, 0x2f, 0x63, 0x75, 0x74, 0x6c, 0x61, 0x73, 0x73, 0x5f, 0x73, 0x77, 0x65
        /*0026*/ 	.byte	0x65, 0x70, 0x5f, 0x73, 0x72, 0x63, 0x2f, 0x69, 0x6e, 0x63, 0x6c, 0x75, 0x64, 0x65, 0x2f, 0x63
        /*0036*/ 	.byte	0x75, 0x74, 0x65, 0x2f, 0x70, 0x6f, 0x69, 0x6e, 0x74, 0x65, 0x72, 0x5f, 0x66, 0x6c, 0x61, 0x67
        /*0046*/ 	.byte	0x67, 0x65, 0x64, 0x2e, 0x68, 0x70, 0x70, 0x00
	.type		$str$28,@object
	.size		$str$28,($str$27 - $str$28)
$str$28:
        /*004e*/ 	.byte	0x2f, 0x74, 0x6d, 0x70, 0x2f, 0x63, 0x75, 0x74, 0x6c, 0x61, 0x73, 0x73, 0x5f, 0x73, 0x77, 0x65
        /*005e*/ 	.byte	0x65, 0x70, 0x5f, 0x73, 0x72, 0x63, 0x2f, 0x69, 0x6e, 0x63, 0x6c, 0x75, 0x64, 0x65, 0x2f, 0x63
        /*006e*/ 	.byte	0x75, 0x74, 0x65, 0x2f, 0x61, 0x74, 0x6f, 0x6d, 0x2f, 0x63, 0x6f, 0x70, 0x79, 0x5f, 0x74, 0x72
        /*007e*/ 	.byte	0x61, 0x69, 0x74, 0x73, 0x5f, 0x73, 0x6d, 0x31, 0x30, 0x30, 0x2e, 0x68, 0x70, 0x70, 0x00
	.type		$str$27,@object
	.size		$str$27,(__unnamed_1 - $str$27)
$str$27:
        /*008d*/ 	.byte	0x28, 0x28, 0x75, 0x69, 0x6e, 0x74, 0x33, 0x32, 0x5f, 0x74, 0x28, 0x74, 0x68, 0x72, 0x65, 0x61
        /*009d*/ 	.byte	0x64, 0x49, 0x64, 0x78, 0x2e, 0x78, 0x29, 0x20, 0x2f, 0x20, 0x33, 0x32, 0x29, 0x20, 0x25, 0x20
        /*00ad*/ 	.byte	0x34, 0x29, 0x20, 0x3d, 0x3d, 0x20, 0x28, 0x28, 0x28, 0x74, 0x6d, 0x65, 0x6d, 0x5f, 0x61, 0x64
        /*00bd*/ 	.byte	0x64, 0x72, 0x20, 0x3e, 0x3e, 0x20, 0x31, 0x36, 0x29, 0x20, 0x2f, 0x20, 0x33, 0x32, 0x29, 0x20
        /*00cd*/ 	.byte	0x25, 0x20, 0x34, 0x29, 0x00
	.type		__unnamed_1,@object
	.size		__unnamed_1,(__unnamed_2 - __unnamed_1)
__unnamed_1:
        /*00d2*/ 	.byte	0x61, 0x75, 0x74, 0x6f, 0x20, 0x63, 0x75, 0x74, 0x65, 0x3a, 0x3a, 0x61, 0x73, 0x5f, 0x70, 0x6f
        /* <DEDUP_REMOVED lines=24> */
        /*0262*/ 	.byte	0x43, 0x3c, 0x38, 0x31, 0x39, 0x32, 0x3e, 0x3e, 0x3e, 0x3e, 0x5d, 0x00
	.type		__unnamed_2,@object
	.size		__unnamed_2,(.L_2 - __unnamed_2)
__unnamed_2:
        /* <DEDUP_REMOVED lines=42> */
        /*050e*/ 	.byte	0x3e, 0x3e, 0x3e, 0x3e, 0x5d, 0x00
.L_2:


//--------------------- .nv.shared._ZN7cutlass13device_kernelINS_4conv6kernel13ConvUniversalINS1_16ConvProblemShapeILNS1_8OperatorE1ELi2EEENS1_10collective14CollectiveConvINS1_47MainloopSm100TmaUmmaWarpSpecializedImplicitGemmILS5_1ELi32ELi2ELi1ELi2EN4cute5tupleIJNSA_1CILi2EEENSC_ILi1EEESE_EEEEENSB_IJNSC_ILi256EEENSC_ILi128EEENSB_IJNSC_ILi32EEEEEEEEENS_12float_e4m3_tESM_NSA_8TiledMMAINSA_8MMA_AtomIJNSA_10MMA_TraitsINSA_25SM100_MMA_F8F6F4_2x1SM_SSEJSM_SM_fSH_SI_NSA_17integral_constantINSA_4UMMA5MajorELST_0EEENSR_IST_LST_1EEENSR_INSS_7ScaleInELSW_0EEESX_EEEEEENSA_6LayoutINSB_IJSE_SE_SE_EEENSB_IJNSC_ILi0EEES12_S12_EEEEENSB_IJNSA_10UnderscoreES15_S15_EEEEENS7_6detail27Sm100ImplicitGemmTileTraitsINSA_25SM100_TMA_2SM_LOAD_IM2COLENSA_14ComposedLayoutINSA_7SwizzleILi1ELi4ELi3EEENSA_18smem_ptr_flag_bitsILi8EEENS10_INSB_IJNSC_ILi8EEESJ_EEENSB_IJSJ_SE_EEEEEEEvEENS19_INSA_18SM100_TMA_2SM_LOADENS1B_INS1C_ILi2ELi4ELi3EEES1F_NS10_INSB_IJNSC_ILi64EEES1G_EEENSB_IJSE_S1O_EEEEEEEvEEEENS_8epilogue10collective18CollectiveEpilogueINS1V_23Sm100TmaWarpSpecializedILi2ELi2ELi64ELb0ELb0EEEJNSB_IJSI_SI_SK_EEENSB_IJNS10_ISI_SE_EENS10_IS1O_SE_EEEEESM_NSB_IJNSB_IJlllEEESE_S12_EEESM_S25_NS1V_6fusion15FusionCallbacksIS1Z_NS26_17LinearCombinationISM_fSM_fLNS_15FloatRoundStyleE2EEES20_S23_JEEENSA_5SM1004TMEM4LOAD26SM100_TMEM_LOAD_32dp32b64xENSA_20SM90_TMA_LOAD_IM2COLENS1B_IS1N_S1F_NS10_INSB_IJS1G_S1O_EEENSB_IJS1O_SE_EEEEEEENSA_39AutoVectorizingCopyWithAssumedAlignmentILi128EEENSA_21SM90_TMA_STORE_IM2COLES2K_S2M_S2M_EEEvvEEEEvNT_6ParamsE --------------------------
	.section	.nv.shared._ZN7cutlass13device_kernelINS_4conv6kernel13ConvUniversalINS1_16ConvProblemShapeILNS1_8OperatorE1ELi2EEENS1_10collective14CollectiveConvINS1_47MainloopSm100TmaUmmaWarpSpecializedImplicitGemmILS5_1ELi32ELi2ELi1ELi2EN4cute5tupleIJNSA_1CILi2EEENSC_ILi1EEESE_EEEEENSB_IJNSC_ILi256EEENSC_ILi128EEENSB_IJNSC_ILi32EEEEEEEEENS_12float_e4m3_tESM_NSA_8TiledMMAINSA_8MMA_AtomIJNSA_10MMA_TraitsINSA_25SM100_MMA_F8F6F4_2x1SM_SSEJSM_SM_fSH_SI_NSA_17integral_constantINSA_4UMMA5MajorELST_0EEENSR_IST_LST_1EEENSR_INSS_7ScaleInELSW_0EEESX_EEEEEENSA_6LayoutINSB_IJSE_SE_SE_EEENSB_IJNSC_ILi0EEES12_S12_EEEEENSB_IJNSA_10UnderscoreES15_S15_EEEEENS7_6detail27Sm100ImplicitGemmTileTraitsINSA_25SM100_TMA_2SM_LOAD_IM2COLENSA_14ComposedLayoutINSA_7SwizzleILi1ELi4ELi3EEENSA_18smem_ptr_flag_bitsILi8EEENS10_INSB_IJNSC_ILi8EEESJ_EEENSB_IJSJ_SE_EEEEEEEvEENS19_INSA_18SM100_TMA_2SM_LOADENS1B_INS1C_ILi2ELi4ELi3EEES1F_NS10_INSB_IJNSC_ILi64EEES1G_EEENSB_IJSE_S1O_EEEEEEEvEEEENS_8epilogue10collective18CollectiveEpilogueINS1V_23Sm100TmaWarpSpecializedILi2ELi2ELi64ELb0ELb0EEEJNSB_IJSI_SI_SK_EEENSB_IJNS10_ISI_SE_EENS10_IS1O_SE_EEEEESM_NSB_IJNSB_IJlllEEESE_S12_EEESM_S25_NS1V_6fusion15FusionCallbacksIS1Z_NS26_17LinearCombinationISM_fSM_fLNS_15FloatRoundStyleE2EEES20_S23_JEEENSA_5SM1004TMEM4LOAD26SM100_TMEM_LOAD_32dp32b64xENSA_20SM90_TMA_LOAD_IM2COLENS1B_IS1N_S1F_NS10_INSB_IJS1G_S1O_EEENSB_IJS1O_SE_EEEEEEENSA_39AutoVectorizingCopyWithAssumedAlignmentILi128EEENSA_21SM90_TMA_STORE_IM2COLES2K_S2M_S2M_EEEvvEEEEvNT_6ParamsE,"aw",@nobits
	.sectionflags	@""
	.align	16
	.zero		1024


//--------------------- .nv.shared.reserved.0     --------------------------
	.section	.nv.shared.reserved.0,"aw",@nobits
	.weak		__nv_reservedSMEM_offset_0_alias
	.size		__nv_reservedSMEM_offset_0_alias, 0, 64
	.other		__nv_reservedSMEM_offset_0_alias,@"STO_CUDA_RESERVED_SHARED STV_DEFAULT"
__nv_reservedSMEM_offset_0_alias:
	.zero		0
.nv.shared.reserved.0:
	.zero		64
	.weak		__nv_reservedSMEM_tcgen05_partition
	.type		__nv_reservedSMEM_tcgen05_partition,@object
	.size		__nv_reservedSMEM_tcgen05_partition,(.L_0 - __nv_reservedSMEM_tcgen05_partition)
__nv_reservedSMEM_tcgen05_partition:
	.zero		32
.L_0:


//--------------------- .nv.global                --------------------------
	.section	.nv.global,"aw",@nobits
.nv.global:
	.type		_ZN39_INTERNAL_fafab940_4_k_cu_8fbbf78a_32274cute1_E,@object
	.size		_ZN39_INTERNAL_fafab940_4_k_cu_8fbbf78a_32274cute1_E,(_ZN39_INTERNAL_fafab940_4_k_cu_8fbbf78a_32274cuda3std3__45__cpo6cbeginE - _ZN39_INTERNAL_fafab940_4_k_cu_8fbbf78a_32274cute1_E)
_ZN39_INTERNAL_fafab940_4_k_cu_8fbbf78a_32274cute1_E:
	.zero		1
	.type		_ZN39_INTERNAL_fafab940_4_k_cu_8fbbf78a_32274cuda3std3__45__cpo6cbeginE,@object
	.size		_ZN39_INTERNAL_fafab940_4_k_cu_8fbbf78a_32274cuda3std3__45__cpo6cbeginE,(_ZN39_INTERNAL_fafab940_4_k_cu_8fbbf78a_32274cuda3std3__48in_placeE - _ZN39_INTERNAL_fafab940_4_k_cu_8fbbf78a_32274cuda3std3__45__cpo6cbeginE)
_ZN39_INTERNAL_fafab940_4_k_cu_8fbbf78a_32274cuda3std3__45__cpo6cbeginE:
	.zero		1
	.type		_ZN39_INTERNAL_fafab940_4_k_cu_8fbbf78a_32274cuda3std3__48in_placeE,@object
	.size		_ZN39_INTERNAL_fafab940_4_k_cu_8fbbf78a_32274cuda3std3__48in_placeE,(_ZN39_INTERNAL_fafab940_4_k_cu_8fbbf78a_32274cuda3std6ranges3__45__cpo9iter_moveE - _ZN39_INTERNAL_fafab940_4_k_cu_8fbbf78a_32274cuda3std3__48in_placeE)
_ZN39_INTERNAL_fafab940_4_k_cu_8fbbf78a_32274cuda3std3__48in_placeE:
	.zero		1
	.type		_ZN39_INTERNAL_fafab940_4_k_cu_8fbbf78a_32274cuda3std6ranges3__45__cpo9iter_moveE,@object
	.size		_ZN39_INTERNAL_fafab940_4_k_cu_8fbbf78a_32274cuda3std6ranges3__45__cpo9iter_moveE,(_ZN39_INTERNAL_fafab940_4_k_cu_8fbbf78a_32274cuda3std3__45__cpo5beginE - _ZN39_INTERNAL_fafab940_4_k_cu_8fbbf78a_32274cuda3std6ranges3__45__cpo9iter_moveE)
_ZN39_INTERNAL_fafab940_4_k_cu_8fbbf78a_32274cuda3std6ranges3__45__cpo9iter_moveE:
	.zero		1
	.type		_ZN39_INTERNAL_fafab940_4_k_cu_8fbbf78a_32274cuda3std3__45__cpo5beginE,@object
	.size		_ZN39_INTERNAL_fafab940_4_k_cu_8fbbf78a_32274cuda3std3__45__cpo5beginE,(_ZN39_INTERNAL_fafab940_4_k_cu_8fbbf78a_32274cuda3std3__441_GLOBAL__N__fafab940_4_k_cu_8fbbf78a_32276ignoreE - _ZN39_INTERNAL_fafab940_4_k_cu_8fbbf78a_32274cuda3std3__45__cpo5beginE)
_ZN39_INTERNAL_fafab940_4_k_cu_8fbbf78a_32274cuda3std3__45__cpo5beginE:
	.zero		1
	.type		_ZN39_INTERNAL_fafab940_4_k_cu_8fbbf78a_32274cuda3std3__441_GLOBAL__N__fafab940_4_k_cu_8fbbf78a_32276ignoreE,@object
	.size		_ZN39_INTERNAL_fafab940_4_k_cu_8fbbf78a_32274cuda3std3__441_GLOBAL__N__fafab940_4_k_cu_8fbbf78a_32276ignoreE,(_ZN39_INTERNAL_fafab940_4_k_cu_8fbbf78a_32274cute7productE - _ZN39_INTERNAL_fafab940_4_k_cu_8fbbf78a_32274cuda3std3__441_GLOBAL__N__fafab940_4_k_cu_8fbbf78a_32276ignoreE)
_ZN39_INTERNAL_fafab940_4_k_cu_8fbbf78a_32274cuda3std3__441_GLOBAL__N__fafab940_4_k_cu_8fbbf78a_32276ignoreE:
	.zero		1
	.type		_ZN39_INTERNAL_fafab940_4_k_cu_8fbbf78a_32274cute7productE,@object
	.size		_ZN39_INTERNAL_fafab940_4_k_cu_8fbbf78a_32274cute7productE,(_ZN39_INTERNAL_fafab940_4_k_cu_8fbbf78a_32274cuda3std3__45__cpo3endE - _ZN39_INTERNAL_fafab940_4_k_cu_8fbbf78a_32274cute7productE)
_ZN39_INTERNAL_fafab940_4_k_cu_8fbbf78a_32274cute7productE:
	.zero		1
	.type		_ZN39_INTERNAL_fafab940_4_k_cu_8fbbf78a_32274cuda3std3__45__cpo3endE,@object
	.size		_ZN39_INTERNAL_fafab940_4_k_cu_8fbbf78a_32274cuda3std3__45__cpo3endE,(_ZN39_INTERNAL_fafab940_4_k_cu_8fbbf78a_32274cuda3std3__419piecewise_constructE - _ZN39_INTERNAL_fafab940_4_k_cu_8fbbf78a_32274cuda3std3__45__cpo3endE)
_ZN39_INTERNAL_fafab940_4_k_cu_8fbbf78a_32274cuda3std3__45__cpo3endE:
	.zero		1
	.type		_ZN39_INTERNAL_fafab940_4_k_cu_8fbbf78a_32274cuda3std3__419piecewise_constructE,@object
	.size		_ZN39_INTERNAL_fafab940_4_k_cu_8fbbf78a_32274cuda3std3__419piecewise_constructE,(_ZN39_INTERNAL_fafab940_4_k_cu_8fbbf78a_32274cuda3std3__45__cpo4cendE - _ZN39_INTERNAL_fafab940_4_k_cu_8fbbf78a_32274cuda3std3__419piecewise_constructE)
_ZN39_INTERNAL_fafab940_4_k_cu_8fbbf78a_32274cuda3std3__419piecewise_constructE:
	.zero		1
	.type		_ZN39_INTERNAL_fafab940_4_k_cu_8fbbf78a_32274cuda3std3__45__cpo4cendE,@object
	.size		_ZN39_INTERNAL_fafab940_4_k_cu_8fbbf78a_32274cuda3std3__45__cpo4cendE,(_ZN39_INTERNAL_fafab940_4_k_cu_8fbbf78a_32274cuda3std6ranges3__45__cpo4swapE - _ZN39_INTERNAL_fafab940_4_k_cu_8fbbf78a_32274cuda3std3__45__cpo4cendE)
_ZN39_INTERNAL_fafab940_4_k_cu_8fbbf78a_32274cuda3std3__45__cpo4cendE:
	.zero		1
	.type		_ZN39_INTERNAL_fafab940_4_k_cu_8fbbf78a_32274cuda3std6ranges3__45__cpo4swapE,@object
	.size		_ZN39_INTERNAL_fafab940_4_k_cu_8fbbf78a_32274cuda3std6ranges3__45__cpo4swapE,(.L_10 - _ZN39_INTERNAL_fafab940_4_k_cu_8fbbf78a_32274cuda3std6ranges3__45__cpo4swapE)
_ZN39_INTERNAL_fafab940_4_k_cu_8fbbf78a_32274cuda3std6ranges3__45__cpo4swapE:
	.zero		1
.L_10:


//--------------------- .nv.constant0._ZN7cutlass13device_kernelINS_4conv6kernel13ConvUniversalINS1_16ConvProblemShapeILNS1_8OperatorE1ELi2EEENS1_10collective14CollectiveConvINS1_47MainloopSm100TmaUmmaWarpSpecializedImplicitGemmILS5_1ELi32ELi2ELi1ELi2EN4cute5tupleIJNSA_1CILi2EEENSC_ILi1EEESE_EEEEENSB_IJNSC_ILi256EEENSC_ILi128EEENSB_IJNSC_ILi32EEEEEEEEENS_12float_e4m3_tESM_NSA_8TiledMMAINSA_8MMA_AtomIJNSA_10MMA_TraitsINSA_25SM100_MMA_F8F6F4_2x1SM_SSEJSM_SM_fSH_SI_NSA_17integral_constantINSA_4UMMA5MajorELST_0EEENSR_IST_LST_1EEENSR_INSS_7ScaleInELSW_0EEESX_EEEEEENSA_6LayoutINSB_IJSE_SE_SE_EEENSB_IJNSC_ILi0EEES12_S12_EEEEENSB_IJNSA_10UnderscoreES15_S15_EEEEENS7_6detail27Sm100ImplicitGemmTileTraitsINSA_25SM100_TMA_2SM_LOAD_IM2COLENSA_14ComposedLayoutINSA_7SwizzleILi1ELi4ELi3EEENSA_18smem_ptr_flag_bitsILi8EEENS10_INSB_IJNSC_ILi8EEESJ_EEENSB_IJSJ_SE_EEEEEEEvEENS19_INSA_18SM100_TMA_2SM_LOADENS1B_INS1C_ILi2ELi4ELi3EEES1F_NS10_INSB_IJNSC_ILi64EEES1G_EEENSB_IJSE_S1O_EEEEEEEvEEEENS_8epilogue10collective18CollectiveEpilogueINS1V_23Sm100TmaWarpSpecializedILi2ELi2ELi64ELb0ELb0EEEJNSB_IJSI_SI_SK_EEENSB_IJNS10_ISI_SE_EENS10_IS1O_SE_EEEEESM_NSB_IJNSB_IJlllEEESE_S12_EEESM_S25_NS1V_6fusion15FusionCallbacksIS1Z_NS26_17LinearCombinationISM_fSM_fLNS_15FloatRoundStyleE2EEES20_S23_JEEENSA_5SM1004TMEM4LOAD26SM100_TMEM_LOAD_32dp32b64xENSA_20SM90_TMA_LOAD_IM2COLENS1B_IS1N_S1F_NS10_INSB_IJS1G_S1O_EEENSB_IJS1O_SE_EEEEEEENSA_39AutoVectorizingCopyWithAssumedAlignmentILi128EEENSA_21SM90_TMA_STORE_IM2COLES2K_S2M_S2M_EEEvvEEEEvNT_6ParamsE --------------------------
	.section	.nv.constant0._ZN7cutlass13device_kernelINS_4conv6kernel13ConvUniversalINS1_16ConvProblemShapeILNS1_8OperatorE1ELi2EEENS1_10collective14CollectiveConvINS1_47MainloopSm100TmaUmmaWarpSpecializedImplicitGemmILS5_1ELi32ELi2ELi1ELi2EN4cute5tupleIJNSA_1CILi2EEENSC_ILi1EEESE_EEEEENSB_IJNSC_ILi256EEENSC_ILi128EEENSB_IJNSC_ILi32EEEEEEEEENS_12float_e4m3_tESM_NSA_8TiledMMAINSA_8MMA_AtomIJNSA_10MMA_TraitsINSA_25SM100_MMA_F8F6F4_2x1SM_SSEJSM_SM_fSH_SI_NSA_17integral_constantINSA_4UMMA5MajorELST_0EEENSR_IST_LST_1EEENSR_INSS_7ScaleInELSW_0EEESX_EEEEEENSA_6LayoutINSB_IJSE_SE_SE_EEENSB_IJNSC_ILi0EEES12_S12_EEEEENSB_IJNSA_10UnderscoreES15_S15_EEEEENS7_6detail27Sm100ImplicitGemmTileTraitsINSA_25SM100_TMA_2SM_LOAD_IM2COLENSA_14ComposedLayoutINSA_7SwizzleILi1ELi4ELi3EEENSA_18smem_ptr_flag_bitsILi8EEENS10_INSB_IJNSC_ILi8EEESJ_EEENSB_IJSJ_SE_EEEEEEEvEENS19_INSA_18SM100_TMA_2SM_LOADENS1B_INS1C_ILi2ELi4ELi3EEES1F_NS10_INSB_IJNSC_ILi64EEES1G_EEENSB_IJSE_S1O_EEEEEEEvEEEENS_8epilogue10collective18CollectiveEpilogueINS1V_23Sm100TmaWarpSpecializedILi2ELi2ELi64ELb0ELb0EEEJNSB_IJSI_SI_SK_EEENSB_IJNS10_ISI_SE_EENS10_IS1O_SE_EEEEESM_NSB_IJNSB_IJlllEEESE_S12_EEESM_S25_NS1V_6fusion15FusionCallbacksIS1Z_NS26_17LinearCombinationISM_fSM_fLNS_15FloatRoundStyleE2EEES20_S23_JEEENSA_5SM1004TMEM4LOAD26SM100_TMEM_LOAD_32dp32b64xENSA_20SM90_TMA_LOAD_IM2COLENS1B_IS1N_S1F_NS10_INSB_IJS1G_S1O_EEENSB_IJS1O_SE_EEEEEEENSA_39AutoVectorizingCopyWithAssumedAlignmentILi128EEENSA_21SM90_TMA_STORE_IM2COLES2K_S2M_S2M_EEEvvEEEEvNT_6ParamsE,"a",@progbits
	.sectionflags	@""
	.align	4
.nv.constant0._ZN7cutlass13device_kernelINS_4conv6kernel13ConvUniversalINS1_16ConvProblemShapeILNS1_8OperatorE1ELi2EEENS1_10collective14CollectiveConvINS1_47MainloopSm100TmaUmmaWarpSpecializedImplicitGemmILS5_1ELi32ELi2ELi1ELi2EN4cute5tupleIJNSA_1CILi2EEENSC_ILi1EEESE_EEEEENSB_IJNSC_ILi256EEENSC_ILi128EEENSB_IJNSC_ILi32EEEEEEEEENS_12float_e4m3_tESM_NSA_8TiledMMAINSA_8MMA_AtomIJNSA_10MMA_TraitsINSA_25SM100_MMA_F8F6F4_2x1SM_SSEJSM_SM_fSH_SI_NSA_17integral_constantINSA_4UMMA5MajorELST_0EEENSR_IST_LST_1EEENSR_INSS_7ScaleInELSW_0EEESX_EEEEEENSA_6LayoutINSB_IJSE_SE_SE_EEENSB_IJNSC_ILi0EEES12_S12_EEEEENSB_IJNSA_10UnderscoreES15_S15_EEEEENS7_6detail27Sm100ImplicitGemmTileTraitsINSA_25SM100_TMA_2SM_LOAD_IM2COLENSA_14ComposedLayoutINSA_7SwizzleILi1ELi4ELi3EEENSA_18smem_ptr_flag_bitsILi8EEENS10_INSB_IJNSC_ILi8EEESJ_EEENSB_IJSJ_SE_EEEEEEEvEENS19_INSA_18SM100_TMA_2SM_LOADENS1B_INS1C_ILi2ELi4ELi3EEES1F_NS10_INSB_IJNSC_ILi64EEES1G_EEENSB_IJSE_S1O_EEEEEEEvEEEENS_8epilogue10collective18CollectiveEpilogueINS1V_23Sm100TmaWarpSpecializedILi2ELi2ELi64ELb0ELb0EEEJNSB_IJSI_SI_SK_EEENSB_IJNS10_ISI_SE_EENS10_IS1O_SE_EEEEESM_NSB_IJNSB_IJlllEEESE_S12_EEESM_S25_NS1V_6fusion15FusionCallbacksIS1Z_NS26_17LinearCombinationISM_fSM_fLNS_15FloatRoundStyleE2EEES20_S23_JEEENSA_5SM1004TMEM4LOAD26SM100_TMEM_LOAD_32dp32b64xENSA_20SM90_TMA_LOAD_IM2COLENS1B_IS1N_S1F_NS10_INSB_IJS1G_S1O_EEENSB_IJS1O_SE_EEEEEEENSA_39AutoVectorizingCopyWithAssumedAlignmentILi128EEENSA_21SM90_TMA_STORE_IM2COLES2K_S2M_S2M_EEEvvEEEEvNT_6ParamsE:
	.zero		2944


//--------------------- SYMBOLS --------------------------

	.type		.nv.reservedSmem.offset0,@object
	.size		.nv.reservedSmem.offset0,0x4
	.type		.nv.reservedSmem.cap,@object
	.size		.nv.reservedSmem.cap,0x4
	.type		__assertfail,@function
